	.target	sm_103a

	.elftype	@"ET_EXEC"


//--------------------- .note.nv.tkinfo           --------------------------
	.section	.note.nv.tkinfo,"",@"SHT_NOTE"
	.sectionflags	@"SHF_NOTE_NV_TKINFO"
	.tkinfo
        /*0018*/ 	.word	0x00000002
        /*0030*/ 	.string	""
        /*0030*/ 	.string	"ptxas"
        /*0030*/ 	.string	"Cuda compilation tools, release 13.0, V13.0.88"
        /*0030*/ 	.string	"Build cuda_13.0.r13.0/compiler.36424714_0"
        /*0030*/ 	.string	"-arch sm_103a -m 64 "



//--------------------- .note.nv.cuinfo           --------------------------
	.section	.note.nv.cuinfo,"",@"SHT_NOTE"
	.sectionflags	@"SHF_NOTE_NV_CUINFO"
        /*0018*/ 	.short	0x0002
        /*001a*/ 	.short	0x0067
        /*001c*/ 	.short	0x0082
	.zero		2


//--------------------- .nv.info                  --------------------------
	.section	.nv.info,"",@"SHT_CUDA_INFO"
	.align	4


	//----- nvinfo : EIATTR_REGCOUNT
	.align		4
        /*0000*/ 	.byte	0x04, 0x2f
        /*0002*/ 	.short	(.L_29 - .L_28)
	.align		4
.L_28:
        /*0004*/ 	.word	index@(_Z25multi_tensor_apply_kernelI18TensorListMetadataILi4EE17LAMBStage1FunctorIfEJffffff10adamMode_tfPffEEvlPViT_T0_DpT1_)
        /*0008*/ 	.word	0x00000020


	//----- nvinfo : EIATTR_FRAME_SIZE
	.align		4
.L_29:
        /*000c*/ 	.byte	0x04, 0x11
        /*000e*/ 	.short	(.L_31 - .L_30)
	.align		4
.L_30:
        /*0010*/ 	.word	index@(_Z25multi_tensor_apply_kernelI18TensorListMetadataILi4EE17LAMBStage1FunctorIfEJffffff10adamMode_tfPffEEvlPViT_T0_DpT1_)
        /*0014*/ 	.word	0x00000000


	//----- nvinfo : EIATTR_REGCOUNT
	.align		4
.L_31:
        /*0018*/ 	.byte	0x04, 0x2f
        /*001a*/ 	.short	(.L_33 - .L_32)
	.align		4
.L_32:
        /*001c*/ 	.word	index@(_Z25multi_tensor_apply_kernelI18TensorListMetadataILi4EE17LAMBStage1FunctorIN3c104HalfEEJffffff10adamMode_tfPffEEvlPViT_T0_DpT1_)
        /*0020*/ 	.word	0x00000020


	//----- nvinfo : EIATTR_FRAME_SIZE
	.align		4
.L_33:
        /*0024*/ 	.byte	0x04, 0x11
        /*0026*/ 	.short	(.L_35 - .L_34)
	.align		4
.L_34:
        /*0028*/ 	.word	index@(_Z25multi_tensor_apply_kernelI18TensorListMetadataILi4EE17LAMBStage1FunctorIN3c104HalfEEJffffff10adamMode_tfPffEEvlPViT_T0_DpT1_)
        /*002c*/ 	.word	0x00000000


	//----- nvinfo : EIATTR_REGCOUNT
	.align		4
.L_35:
        /*0030*/ 	.byte	0x04, 0x2f
        /*0032*/ 	.short	(.L_37 - .L_36)
	.align		4
.L_36:
        /*0034*/ 	.word	index@(_Z25multi_tensor_apply_kernelI18TensorListMetadataILi2EE17LAMBStage2FunctorIfEJPfS4_ffbEEvlPViT_T0_DpT1_)
        /*0038*/ 	.word	0x00000020


	//----- nvinfo : EIATTR_FRAME_SIZE
	.align		4
.L_37:
        /*003c*/ 	.byte	0x04, 0x11
        /*003e*/ 	.short	(.L_39 - .L_38)
	.align		4
.L_38:
        /*0040*/ 	.word	index@(_Z25multi_tensor_apply_kernelI18TensorListMetadataILi2EE17LAMBStage2FunctorIfEJPfS4_ffbEEvlPViT_T0_DpT1_)
        /*0044*/ 	.word	0x00000000


	//----- nvinfo : EIATTR_REGCOUNT
	.align		4
.L_39:
        /*0048*/ 	.byte	0x04, 0x2f
        /*004a*/ 	.short	(.L_41 - .L_40)
	.align		4
.L_40:
        /*004c*/ 	.word	index@(_Z25multi_tensor_apply_kernelI18TensorListMetadataILi2EE17LAMBStage2FunctorIN3c104HalfEEJPfS6_ffbEEvlPViT_T0_DpT1_)
        /*0050*/ 	.word	0x00000020


	//----- nvinfo : EIATTR_FRAME_SIZE
	.align		4
.L_41:
        /*0054*/ 	.byte	0x04, 0x11
        /*0056*/ 	.short	(.L_43 - .L_42)
	.align		4
.L_42:
        /*0058*/ 	.word	index@(_Z25multi_tensor_apply_kernelI18TensorListMetadataILi2EE17LAMBStage2FunctorIN3c104HalfEEJPfS6_ffbEEvlPViT_T0_DpT1_)
        /*005c*/ 	.word	0x00000000


	//----- nvinfo : EIATTR_MIN_STACK_SIZE
	.align		4
.L_43:
        /*0060*/ 	.byte	0x04, 0x12
        /*0062*/ 	.short	(.L_45 - .L_44)
	.align		4
.L_44:
        /*0064*/ 	.word	index@(_Z25multi_tensor_apply_kernelI18TensorListMetadataILi2EE17LAMBStage2FunctorIN3c104HalfEEJPfS6_ffbEEvlPViT_T0_DpT1_)
        /*0068*/ 	.word	0x00000000


	//----- nvinfo : EIATTR_MIN_STACK_SIZE
	.align		4
.L_45:
        /*006c*/ 	.byte	0x04, 0x12
        /*006e*/ 	.short	(.L_47 - .L_46)
	.align		4
.L_46:
        /*0070*/ 	.word	index@(_Z25multi_tensor_apply_kernelI18TensorListMetadataILi2EE17LAMBStage2FunctorIfEJPfS4_ffbEEvlPViT_T0_DpT1_)
        /*0074*/ 	.word	0x00000000


	//----- nvinfo : EIATTR_MIN_STACK_SIZE
	.align		4
.L_47:
        /*0078*/ 	.byte	0x04, 0x12
        /*007a*/ 	.short	(.L_49 - .L_48)
	.align		4
.L_48:
        /*007c*/ 	.word	index@(_Z25multi_tensor_apply_kernelI18TensorListMetadataILi4EE17LAMBStage1FunctorIN3c104HalfEEJffffff10adamMode_tfPffEEvlPViT_T0_DpT1_)
        /*0080*/ 	.word	0x00000000


	//----- nvinfo : EIATTR_MIN_STACK_SIZE
	.align		4
.L_49:
        /*0084*/ 	.byte	0x04, 0x12
        /*0086*/ 	.short	(.L_51 - .L_50)
	.align		4
.L_50:
        /*0088*/ 	.word	index@(_Z25multi_tensor_apply_kernelI18TensorListMetadataILi4EE17LAMBStage1FunctorIfEJffffff10adamMode_tfPffEEvlPViT_T0_DpT1_)
        /*008c*/ 	.word	0x00000000
.L_51:


//--------------------- .nv.compat                --------------------------
	.section	.nv.compat,"",@"SHT_CUDA_COMPAT_INFO"
	.align	4
        /*0000*/ 	.byte	0x02, 0x09, 0x01, 0x00, 0x02, 0x02, 0x01, 0x00, 0x02, 0x05, 0x05, 0x00, 0x03, 0x07, 0x01, 0x01
        /*0010*/ 	.byte	0x02, 0x03, 0x00, 0x00, 0x02, 0x06, 0x01, 0x00, 0x04, 0x0b, 0x08, 0x00, 0x00, 0x00, 0x00, 0x00
        /*0020*/ 	.byte	0x00, 0x00, 0x00, 0x00


//--------------------- .nv.info._Z25multi_tensor_apply_kernelI18TensorListMetadataILi2EE17LAMBStage2FunctorIN3c104HalfEEJPfS6_ffbEEvlPViT_T0_DpT1_ --------------------------
	.section	.nv.info._Z25multi_tensor_apply_kernelI18TensorListMetadataILi2EE17LAMBStage2FunctorIN3c104HalfEEJPfS6_ffbEEvlPViT_T0_DpT1_,"",@"SHT_CUDA_INFO"
	.sectionflags	@""
	.align	4


	//----- nvinfo : EIATTR_CUDA_API_VERSION
	.align		4
        /*0000*/ 	.byte	0x04, 0x37
        /*0002*/ 	.short	(.L_53 - .L_52)
.L_52:
        /*0004*/ 	.word	0x00000082


	//----- nvinfo : EIATTR_KPARAM_INFO
	.align		4
.L_53:
        /*0008*/ 	.byte	0x04, 0x17
        /*000a*/ 	.short	(.L_55 - .L_54)
.L_54:
        /*000c*/ 	.word	0x00000000
        /*0010*/ 	.short	0x0008
        /*0012*/ 	.short	0x0c78
        /*0014*/ 	.byte	0x00, 0xf0, 0x05, 0x00


	//----- nvinfo : EIATTR_KPARAM_INFO
	.align		4
.L_55:
        /*0018*/ 	.byte	0x04, 0x17
        /*001a*/ 	.short	(.L_57 - .L_56)
.L_56:
        /*001c*/ 	.word	0x00000000
        /*0020*/ 	.short	0x0007
        /*0022*/ 	.short	0x0c74
        /*0024*/ 	.byte	0x00, 0xf0, 0x11, 0x00


	//----- nvinfo : EIATTR_KPARAM_INFO
	.align		4
.L_57:
        /*0028*/ 	.byte	0x04, 0x17
        /*002a*/ 	.short	(.L_59 - .L_58)
.L_58:
        /*002c*/ 	.word	0x00000000
        /*0030*/ 	.short	0x0006
        /*0032*/ 	.short	0x0c70
        /*0034*/ 	.byte	0x00, 0xf0, 0x11, 0x00


	//----- nvinfo : EIATTR_KPARAM_INFO
	.align		4
.L_59:
        /*0038*/ 	.byte	0x04, 0x17
        /*003a*/ 	.short	(.L_61 - .L_60)
.L_60:
        /*003c*/ 	.word	0x00000000
        /*0040*/ 	.short	0x0005
        /*0042*/ 	.short	0x0c68
        /*0044*/ 	.byte	0x00, 0xf5, 0x21, 0x00


	//----- nvinfo : EIATTR_KPARAM_INFO
	.align		4
.L_61:
        /*0048*/ 	.byte	0x04, 0x17
        /*004a*/ 	.short	(.L_63 - .L_62)
.L_62:
        /*004c*/ 	.word	0x00000000
        /*0050*/ 	.short	0x0004
        /*0052*/ 	.short	0x0c60
        /*0054*/ 	.byte	0x00, 0xf5, 0x21, 0x00


	//----- nvinfo : EIATTR_KPARAM_INFO
	.align		4
.L_63:
        /*0058*/ 	.byte	0x04, 0x17
        /*005a*/ 	.short	(.L_65 - .L_64)
.L_64:
        /*005c*/ 	.word	0x00000000
        /*0060*/ 	.short	0x0003
        /*0062*/ 	.short	0x0c58
        /*0064*/ 	.byte	0x00, 0xf0, 0x05, 0x00


	//----- nvinfo : EIATTR_KPARAM_INFO
	.align		4
.L_65:
        /*0068*/ 	.byte	0x04, 0x17
        /*006a*/ 	.short	(.L_67 - .L_66)
.L_66:
        /*006c*/ 	.word	0x00000000
        /*0070*/ 	.short	0x0002
        /*0072*/ 	.short	0x0010
        /*0074*/ 	.byte	0x00, 0xf0, 0x21, 0x31


	//----- nvinfo : EIATTR_KPARAM_INFO
	.align		4
.L_67:
        /*0078*/ 	.byte	0x04, 0x17
        /*007a*/ 	.short	(.L_69 - .L_68)
.L_68:
        /*007c*/ 	.word	0x00000000
        /*0080*/ 	.short	0x0001
        /*0082*/ 	.short	0x0008
        /*0084*/ 	.byte	0x00, 0xf5, 0x21, 0x00


	//----- nvinfo : EIATTR_KPARAM_INFO
	.align		4
.L_69:
        /*0088*/ 	.byte	0x04, 0x17
        /*008a*/ 	.short	(.L_71 - .L_70)
.L_70:
        /*008c*/ 	.word	0x00000000
        /*0090*/ 	.short	0x0000
        /*0092*/ 	.short	0x0000
        /*0094*/ 	.byte	0x00, 0xf0, 0x21, 0x00


	//----- nvinfo : EIATTR_SPARSE_MMA_MASK
	.align		4
.L_71:
        /*0098*/ 	.byte	0x03, 0x50
        /*009a*/ 	.short	0x0000


	//----- nvinfo : EIATTR_MAXREG_COUNT
	.align		4
        /*009c*/ 	.byte	0x03, 0x1b
        /*009e*/ 	.short	0x00ff


	//----- nvinfo : EIATTR_MERCURY_ISA_VERSION
	.align		4
        /*00a0*/ 	.byte	0x03, 0x5f
        /*00a2*/ 	.short	0x0101


	//----- nvinfo : EIATTR_VRC_CTA_INIT_COUNT
	.align		4
        /*00a4*/ 	.byte	0x02, 0x4a
	.zero		1
	.zero		1


	//----- nvinfo : EIATTR_EXIT_INSTR_OFFSETS
	.align		4
        /*00a8*/ 	.byte	0x04, 0x1c
        /*00aa*/ 	.short	(.L_73 - .L_72)


	//   ....[0]....
.L_72:
        /*00ac*/ 	.word	0x000002f0


	//   ....[1]....
        /*00b0*/ 	.word	0x000006a0


	//   ....[2]....
        /*00b4*/ 	.word	0x000006f0


	//   ....[3]....
        /*00b8*/ 	.word	0x00000930


	//----- nvinfo : EIATTR_CRS_STACK_SIZE
	.align		4
.L_73:
        /*00bc*/ 	.byte	0x04, 0x1e
        /*00be*/ 	.short	(.L_75 - .L_74)
.L_74:
        /*00c0*/ 	.word	0x00000000


	//----- nvinfo : EIATTR_CBANK_PARAM_SIZE
	.align		4
.L_75:
        /*00c4*/ 	.byte	0x03, 0x19
        /*00c6*/ 	.short	0x0c79


	//----- nvinfo : EIATTR_PARAM_CBANK
	.align		4
        /*00c8*/ 	.byte	0x04, 0x0a
        /*00ca*/ 	.short	(.L_77 - .L_76)
	.align		4
.L_76:
        /*00cc*/ 	.word	index@(.nv.constant0._Z25multi_tensor_apply_kernelI18TensorListMetadataILi2EE17LAMBStage2FunctorIN3c104HalfEEJPfS6_ffbEEvlPViT_T0_DpT1_)
        /*00d0*/ 	.short	0x0380
        /*00d2*/ 	.short	0x0c79


	//----- nvinfo : EIATTR_SW_WAR
	.align		4
.L_77:
        /*00d4*/ 	.byte	0x04, 0x36
        /*00d6*/ 	.short	(.L_79 - .L_78)
.L_78:
        /*00d8*/ 	.word	0x00000008
.L_79:


//--------------------- .nv.info._Z25multi_tensor_apply_kernelI18TensorListMetadataILi2EE17LAMBStage2FunctorIfEJPfS4_ffbEEvlPViT_T0_DpT1_ --------------------------
	.section	.nv.info._Z25multi_tensor_apply_kernelI18TensorListMetadataILi2EE17LAMBStage2FunctorIfEJPfS4_ffbEEvlPViT_T0_DpT1_,"",@"SHT_CUDA_INFO"
	.sectionflags	@""
	.align	4


	//----- nvinfo : EIATTR_CUDA_API_VERSION
	.align		4
        /*0000*/ 	.byte	0x04, 0x37
        /*0002*/ 	.short	(.L_81 - .L_80)
.L_80:
        /*0004*/ 	.word	0x00000082


	//----- nvinfo : EIATTR_KPARAM_INFO
	.align		4
.L_81:
        /*0008*/ 	.byte	0x04, 0x17
        /*000a*/ 	.short	(.L_83 - .L_82)
.L_82:
        /*000c*/ 	.word	0x00000000
        /*0010*/ 	.short	0x0008
        /*0012*/ 	.short	0x0c78
        /*0014*/ 	.byte	0x00, 0xf0, 0x05, 0x00


	//----- nvinfo : EIATTR_KPARAM_INFO
	.align		4
.L_83:
        /*0018*/ 	.byte	0x04, 0x17
        /*001a*/ 	.short	(.L_85 - .L_84)
.L_84:
        /*001c*/ 	.word	0x00000000
        /*0020*/ 	.short	0x0007
        /*0022*/ 	.short	0x0c74
        /*0024*/ 	.byte	0x00, 0xf0, 0x11, 0x00


	//----- nvinfo : EIATTR_KPARAM_INFO
	.align		4
.L_85:
        /*0028*/ 	.byte	0x04, 0x17
        /*002a*/ 	.short	(.L_87 - .L_86)
.L_86:
        /*002c*/ 	.word	0x00000000
        /*0030*/ 	.short	0x0006
        /*0032*/ 	.short	0x0c70
        /*0034*/ 	.byte	0x00, 0xf0, 0x11, 0x00


	//----- nvinfo : EIATTR_KPARAM_INFO
	.align		4
.L_87:
        /*0038*/ 	.byte	0x04, 0x17
        /*003a*/ 	.short	(.L_89 - .L_88)
.L_88:
        /*003c*/ 	.word	0x00000000
        /*0040*/ 	.short	0x0005
        /*0042*/ 	.short	0x0c68
        /*0044*/ 	.byte	0x00, 0xf5, 0x21, 0x00


	//----- nvinfo : EIATTR_KPARAM_INFO
	.align		4
.L_89:
        /*0048*/ 	.byte	0x04, 0x17
        /*004a*/ 	.short	(.L_91 - .L_90)
.L_90:
        /*004c*/ 	.word	0x00000000
        /*0050*/ 	.short	0x0004
        /*0052*/ 	.short	0x0c60
        /*0054*/ 	.byte	0x00, 0xf5, 0x21, 0x00


	//----- nvinfo : EIATTR_KPARAM_INFO
	.align		4
.L_91:
        /*0058*/ 	.byte	0x04, 0x17
        /*005a*/ 	.short	(.L_93 - .L_92)
.L_92:
        /*005c*/ 	.word	0x00000000
        /*0060*/ 	.short	0x0003
        /*0062*/ 	.short	0x0c58
        /*0064*/ 	.byte	0x00, 0xf0, 0x05, 0x00


	//----- nvinfo : EIATTR_KPARAM_INFO
	.align		4
.L_93:
        /*0068*/ 	.byte	0x04, 0x17
        /*006a*/ 	.short	(.L_95 - .L_94)
.L_94:
        /*006c*/ 	.word	0x00000000
        /*0070*/ 	.short	0x0002
        /*0072*/ 	.short	0x0010
        /*0074*/ 	.byte	0x00, 0xf0, 0x21, 0x31


	//----- nvinfo : EIATTR_KPARAM_INFO
	.align		4
.L_95:
        /*0078*/ 	.byte	0x04, 0x17
        /*007a*/ 	.short	(.L_97 - .L_96)
.L_96:
        /*007c*/ 	.word	0x00000000
        /*0080*/ 	.short	0x0001
        /*0082*/ 	.short	0x0008
        /*0084*/ 	.byte	0x00, 0xf5, 0x21, 0x00


	//----- nvinfo : EIATTR_KPARAM_INFO
	.align		4
.L_97:
        /*0088*/ 	.byte	0x04, 0x17
        /*008a*/ 	.short	(.L_99 - .L_98)
.L_98:
        /*008c*/ 	.word	0x00000000
        /*0090*/ 	.short	0x0000
        /*0092*/ 	.short	0x0000
        /*0094*/ 	.byte	0x00, 0xf0, 0x21, 0x00


	//----- nvinfo : EIATTR_SPARSE_MMA_MASK
	.align		4
.L_99:
        /*0098*/ 	.byte	0x03, 0x50
        /*009a*/ 	.short	0x0000


	//----- nvinfo : EIATTR_MAXREG_COUNT
	.align		4
        /*009c*/ 	.byte	0x03, 0x1b
        /*009e*/ 	.short	0x00ff


	//----- nvinfo : EIATTR_MERCURY_ISA_VERSION
	.align		4
        /*00a0*/ 	.byte	0x03, 0x5f
        /*00a2*/ 	.short	0x0101


	//----- nvinfo : EIATTR_VRC_CTA_INIT_COUNT
	.align		4
        /*00a4*/ 	.byte	0x02, 0x4a
	.zero		1
	.zero		1


	//----- nvinfo : EIATTR_EXIT_INSTR_OFFSETS
	.align		4
        /*00a8*/ 	.byte	0x04, 0x1c
        /*00aa*/ 	.short	(.L_101 - .L_100)


	//   ....[0]....
.L_100:
        /*00ac*/ 	.word	0x000002f0


	//   ....[1]....
        /*00b0*/ 	.word	0x000005b0


	//   ....[2]....
        /*00b4*/ 	.word	0x00000600


	//   ....[3]....
        /*00b8*/ 	.word	0x00000700


	//----- nvinfo : EIATTR_CRS_STACK_SIZE
	.align		4
.L_101:
        /*00bc*/ 	.byte	0x04, 0x1e
        /*00be*/ 	.short	(.L_103 - .L_102)
.L_102:
        /*00c0*/ 	.word	0x00000000


	//----- nvinfo : EIATTR_CBANK_PARAM_SIZE
	.align		4
.L_103:
        /*00c4*/ 	.byte	0x03, 0x19
        /*00c6*/ 	.short	0x0c79


	//----- nvinfo : EIATTR_PARAM_CBANK
	.align		4
        /*00c8*/ 	.byte	0x04, 0x0a
        /*00ca*/ 	.short	(.L_105 - .L_104)
	.align		4
.L_104:
        /*00cc*/ 	.word	index@(.nv.constant0._Z25multi_tensor_apply_kernelI18TensorListMetadataILi2EE17LAMBStage2FunctorIfEJPfS4_ffbEEvlPViT_T0_DpT1_)
        /*00d0*/ 	.short	0x0380
        /*00d2*/ 	.short	0x0c79


	//----- nvinfo : EIATTR_SW_WAR
	.align		4
.L_105:
        /*00d4*/ 	.byte	0x04, 0x36
        /*00d6*/ 	.short	(.L_107 - .L_106)
.L_106:
        /*00d8*/ 	.word	0x00000008
.L_107:


//--------------------- .nv.info._Z25multi_tensor_apply_kernelI18TensorListMetadataILi4EE17LAMBStage1FunctorIN3c104HalfEEJffffff10adamMode_tfPffEEvlPViT_T0_DpT1_ --------------------------
	.section	.nv.info._Z25multi_tensor_apply_kernelI18TensorListMetadataILi4EE17LAMBStage1FunctorIN3c104HalfEEJffffff10adamMode_tfPffEEvlPViT_T0_DpT1_,"",@"SHT_CUDA_INFO"
	.sectionflags	@""
	.align	4


	//----- nvinfo : EIATTR_CUDA_API_VERSION
	.align		4
        /*0000*/ 	.byte	0x04, 0x37
        /*0002*/ 	.short	(.L_109 - .L_108)
.L_108:
        /*0004*/ 	.word	0x00000082


	//----- nvinfo : EIATTR_KPARAM_INFO
	.align		4
.L_109:
        /*0008*/ 	.byte	0x04, 0x17
        /*000a*/ 	.short	(.L_111 - .L_110)
.L_110:
        /*000c*/ 	.word	0x00000000
        /*0010*/ 	.short	0x000d
        /*0012*/ 	.short	0x0c28
        /*0014*/ 	.byte	0x00, 0xf0, 0x11, 0x00


	//----- nvinfo : EIATTR_KPARAM_INFO
	.align		4
.L_111:
        /*0018*/ 	.byte	0x04, 0x17
        /*001a*/ 	.short	(.L_113 - .L_112)
.L_112:
        /*001c*/ 	.word	0x00000000
        /*0020*/ 	.short	0x000c
        /*0022*/ 	.short	0x0c20
        /*0024*/ 	.byte	0x00, 0xf5, 0x21, 0x00


	//----- nvinfo : EIATTR_KPARAM_INFO
	.align		4
.L_113:
        /*0028*/ 	.byte	0x04, 0x17
        /*002a*/ 	.short	(.L_115 - .L_114)
.L_114:
        /*002c*/ 	.word	0x00000000
        /*0030*/ 	.short	0x000b
        /*0032*/ 	.short	0x0c18
        /*0034*/ 	.byte	0x00, 0xf0, 0x11, 0x00


	//----- nvinfo : EIATTR_KPARAM_INFO
	.align		4
.L_115:
        /*0038*/ 	.byte	0x04, 0x17
        /*003a*/ 	.short	(.L_117 - .L_116)
.L_116:
        /*003c*/ 	.word	0x00000000
        /*0040*/ 	.short	0x000a
        /*0042*/ 	.short	0x0c14
        /*0044*/ 	.byte	0x00, 0xf0, 0x11, 0x00


	//----- nvinfo : EIATTR_KPARAM_INFO
	.align		4
.L_117:
        /*0048*/ 	.byte	0x04, 0x17
        /*004a*/ 	.short	(.L_119 - .L_118)
.L_118:
        /*004c*/ 	.word	0x00000000
        /*0050*/ 	.short	0x0009
        /*0052*/ 	.short	0x0c10
        /*0054*/ 	.byte	0x00, 0xf0, 0x11, 0x00


	//----- nvinfo : EIATTR_KPARAM_INFO
	.align		4
.L_119:
        /*0058*/ 	.byte	0x04, 0x17
        /*005a*/ 	.short	(.L_121 - .L_120)
.L_120:
        /*005c*/ 	.word	0x00000000
        /*0060*/ 	.short	0x0008
        /*0062*/ 	.short	0x0c0c
        /*0064*/ 	.byte	0x00, 0xf0, 0x11, 0x00


	//----- nvinfo : EIATTR_KPARAM_INFO
	.align		4
.L_121:
        /*0068*/ 	.byte	0x04, 0x17
        /*006a*/ 	.short	(.L_123 - .L_122)
.L_122:
        /*006c*/ 	.word	0x00000000
        /*0070*/ 	.short	0x0007
        /*0072*/ 	.short	0x0c08
        /*0074*/ 	.byte	0x00, 0xf0, 0x11, 0x00


	//----- nvinfo : EIATTR_KPARAM_INFO
	.align		4
.L_123:
        /*0078*/ 	.byte	0x04, 0x17
        /*007a*/ 	.short	(.L_125 - .L_124)
.L_124:
        /*007c*/ 	.word	0x00000000
        /*0080*/ 	.short	0x0006
        /*0082*/ 	.short	0x0c04
        /*0084*/ 	.byte	0x00, 0xf0, 0x11, 0x00


	//----- nvinfo : EIATTR_KPARAM_INFO
	.align		4
.L_125:
        /*0088*/ 	.byte	0x04, 0x17
        /*008a*/ 	.short	(.L_127 - .L_126)
.L_126:
        /*008c*/ 	.word	0x00000000
        /*0090*/ 	.short	0x0005
        /*0092*/ 	.short	0x0c00
        /*0094*/ 	.byte	0x00, 0xf0, 0x11, 0x00


	//----- nvinfo : EIATTR_KPARAM_INFO
	.align		4
.L_127:
        /*0098*/ 	.byte	0x04, 0x17
        /*009a*/ 	.short	(.L_129 - .L_128)
.L_128:
        /*009c*/ 	.word	0x00000000
        /*00a0*/ 	.short	0x0004
        /*00a2*/ 	.short	0x0bfc
        /*00a4*/ 	.byte	0x00, 0xf0, 0x11, 0x00


	//----- nvinfo : EIATTR_KPARAM_INFO
	.align		4
.L_129:
        /*00a8*/ 	.byte	0x04, 0x17
        /*00aa*/ 	.short	(.L_131 - .L_130)
.L_130:
        /*00ac*/ 	.word	0x00000000
        /*00b0*/ 	.short	0x0003
        /*00b2*/ 	.short	0x0bf8
        /*00b4*/ 	.byte	0x00, 0xf0, 0x05, 0x00


	//----- nvinfo : EIATTR_KPARAM_INFO
	.align		4
.L_131:
        /*00b8*/ 	.byte	0x04, 0x17
        /*00ba*/ 	.short	(.L_133 - .L_132)
.L_132:
        /*00bc*/ 	.word	0x00000000
        /*00c0*/ 	.short	0x0002
        /*00c2*/ 	.short	0x0010
        /*00c4*/ 	.byte	0x00, 0xf0, 0xa1, 0x2f


	//----- nvinfo : EIATTR_KPARAM_INFO
	.align		4
.L_133:
        /*00c8*/ 	.byte	0x04, 0x17
        /*00ca*/ 	.short	(.L_135 - .L_134)
.L_134:
        /*00cc*/ 	.word	0x00000000
        /*00d0*/ 	.short	0x0001
        /*00d2*/ 	.short	0x0008
        /*00d4*/ 	.byte	0x00, 0xf5, 0x21, 0x00


	//----- nvinfo : EIATTR_KPARAM_INFO
	.align		4
.L_135:
        /*00d8*/ 	.byte	0x04, 0x17
        /*00da*/ 	.short	(.L_137 - .L_136)
.L_136:
        /*00dc*/ 	.word	0x00000000
        /*00e0*/ 	.short	0x0000
        /*00e2*/ 	.short	0x0000
        /*00e4*/ 	.byte	0x00, 0xf0, 0x21, 0x00


	//----- nvinfo : EIATTR_SPARSE_MMA_MASK
	.align		4
.L_137:
        /*00e8*/ 	.byte	0x03, 0x50
        /*00ea*/ 	.short	0x0000


	//----- nvinfo : EIATTR_MAXREG_COUNT
	.align		4
        /*00ec*/ 	.byte	0x03, 0x1b
        /*00ee*/ 	.short	0x00ff


	//----- nvinfo : EIATTR_MERCURY_ISA_VERSION
	.align		4
        /*00f0*/ 	.byte	0x03, 0x5f
        /*00f2*/ 	.short	0x0101


	//----- nvinfo : EIATTR_VRC_CTA_INIT_COUNT
	.align		4
        /*00f4*/ 	.byte	0x02, 0x4a
	.zero		1
	.zero		1


	//----- nvinfo : EIATTR_EXIT_INSTR_OFFSETS
	.align		4
        /*00f8*/ 	.byte	0x04, 0x1c
        /*00fa*/ 	.short	(.L_139 - .L_138)


	//   ....[0]....
.L_138:
        /*00fc*/ 	.word	0x000002f0


	//   ....[1]....
        /*0100*/ 	.word	0x00000f90


	//   ....[2]....
        /*0104*/ 	.word	0x00001c20


	//   ....[3]....
        /*0108*/ 	.word	0x00002a50


	//   ....[4]....
        /*010c*/ 	.word	0x00003880


	//   ....[5]....
        /*0110*/ 	.word	0x000038e0


	//   ....[6]....
        /*0114*/ 	.word	0x000043a0


	//   ....[7]....
        /*0118*/ 	.word	0x00004e20


	//----- nvinfo : EIATTR_CRS_STACK_SIZE
	.align		4
.L_139:
        /*011c*/ 	.byte	0x04, 0x1e
        /*011e*/ 	.short	(.L_141 - .L_140)
.L_140:
        /*0120*/ 	.word	0x00000000


	//----- nvinfo : EIATTR_CBANK_PARAM_SIZE
	.align		4
.L_141:
        /*0124*/ 	.byte	0x03, 0x19
        /*0126*/ 	.short	0x0c2c


	//----- nvinfo : EIATTR_PARAM_CBANK
	.align		4
        /*0128*/ 	.byte	0x04, 0x0a
        /*012a*/ 	.short	(.L_143 - .L_142)
	.align		4
.L_142:
        /*012c*/ 	.word	index@(.nv.constant0._Z25multi_tensor_apply_kernelI18TensorListMetadataILi4EE17LAMBStage1FunctorIN3c104HalfEEJffffff10adamMode_tfPffEEvlPViT_T0_DpT1_)
        /*0130*/ 	.short	0x0380
        /*0132*/ 	.short	0x0c2c


	//----- nvinfo : EIATTR_SW_WAR
	.align		4
.L_143:
        /*0134*/ 	.byte	0x04, 0x36
        /*0136*/ 	.short	(.L_145 - .L_144)
.L_144:
        /*0138*/ 	.word	0x00000008
.L_145:


//--------------------- .nv.info._Z25multi_tensor_apply_kernelI18TensorListMetadataILi4EE17LAMBStage1FunctorIfEJffffff10adamMode_tfPffEEvlPViT_T0_DpT1_ --------------------------
	.section	.nv.info._Z25multi_tensor_apply_kernelI18TensorListMetadataILi4EE17LAMBStage1FunctorIfEJffffff10adamMode_tfPffEEvlPViT_T0_DpT1_,"",@"SHT_CUDA_INFO"
	.sectionflags	@""
	.align	4


	//----- nvinfo : EIATTR_CUDA_API_VERSION
	.align		4
        /*0000*/ 	.byte	0x04, 0x37
        /*0002*/ 	.short	(.L_147 - .L_146)
.L_146:
        /*0004*/ 	.word	0x00000082


	//----- nvinfo : EIATTR_KPARAM_INFO
	.align		4
.L_147:
        /*0008*/ 	.byte	0x04, 0x17
        /*000a*/ 	.short	(.L_149 - .L_148)
.L_148:
        /*000c*/ 	.word	0x00000000
        /*0010*/ 	.short	0x000d
        /*0012*/ 	.short	0x0c28
        /*0014*/ 	.byte	0x00, 0xf0, 0x11, 0x00


	//----- nvinfo : EIATTR_KPARAM_INFO
	.align		4
.L_149:
        /*0018*/ 	.byte	0x04, 0x17
        /*001a*/ 	.short	(.L_151 - .L_150)
.L_150:
        /*001c*/ 	.word	0x00000000
        /*0020*/ 	.short	0x000c
        /*0022*/ 	.short	0x0c20
        /*0024*/ 	.byte	0x00, 0xf5, 0x21, 0x00


	//----- nvinfo : EIATTR_KPARAM_INFO
	.align		4
.L_151:
        /*0028*/ 	.byte	0x04, 0x17
        /*002a*/ 	.short	(.L_153 - .L_152)
.L_152:
        /*002c*/ 	.word	0x00000000
        /*0030*/ 	.short	0x000b
        /*0032*/ 	.short	0x0c18
        /*0034*/ 	.byte	0x00, 0xf0, 0x11, 0x00


	//----- nvinfo : EIATTR_KPARAM_INFO
	.align		4
.L_153:
        /*0038*/ 	.byte	0x04, 0x17
        /*003a*/ 	.short	(.L_155 - .L_154)
.L_154:
        /*003c*/ 	.word	0x00000000
        /*0040*/ 	.short	0x000a
        /*0042*/ 	.short	0x0c14
        /*0044*/ 	.byte	0x00, 0xf0, 0x11, 0x00


	//----- nvinfo : EIATTR_KPARAM_INFO
	.align		4
.L_155:
        /*0048*/ 	.byte	0x04, 0x17
        /*004a*/ 	.short	(.L_157 - .L_156)
.L_156:
        /*004c*/ 	.word	0x00000000
        /*0050*/ 	.short	0x0009
        /*0052*/ 	.short	0x0c10
        /*0054*/ 	.byte	0x00, 0xf0, 0x11, 0x00


	//----- nvinfo : EIATTR_KPARAM_INFO
	.align		4
.L_157:
        /*0058*/ 	.byte	0x04, 0x17
        /*005a*/ 	.short	(.L_159 - .L_158)
.L_158:
        /*005c*/ 	.word	0x00000000
        /*0060*/ 	.short	0x0008
        /*0062*/ 	.short	0x0c0c
        /*0064*/ 	.byte	0x00, 0xf0, 0x11, 0x00


	//----- nvinfo : EIATTR_KPARAM_INFO
	.align		4
.L_159:
        /*0068*/ 	.byte	0x04, 0x17
        /*006a*/ 	.short	(.L_161 - .L_160)
.L_160:
        /*006c*/ 	.word	0x00000000
        /*0070*/ 	.short	0x0007
        /*0072*/ 	.short	0x0c08
        /*0074*/ 	.byte	0x00, 0xf0, 0x11, 0x00


	//----- nvinfo : EIATTR_KPARAM_INFO
	.align		4
.L_161:
        /*0078*/ 	.byte	0x04, 0x17
        /*007a*/ 	.short	(.L_163 - .L_162)
.L_162:
        /*007c*/ 	.word	0x00000000
        /*0080*/ 	.short	0x0006
        /*0082*/ 	.short	0x0c04
        /*0084*/ 	.byte	0x00, 0xf0, 0x11, 0x00


	//----- nvinfo : EIATTR_KPARAM_INFO
	.align		4
.L_163:
        /*0088*/ 	.byte	0x04, 0x17
        /*008a*/ 	.short	(.L_165 - .L_164)
.L_164:
        /*008c*/ 	.word	0x00000000
        /*0090*/ 	.short	0x0005
        /*0092*/ 	.short	0x0c00
        /*0094*/ 	.byte	0x00, 0xf0, 0x11, 0x00


	//----- nvinfo : EIATTR_KPARAM_INFO
	.align		4
.L_165:
        /*0098*/ 	.byte	0x04, 0x17
        /*009a*/ 	.short	(.L_167 - .L_166)
.L_166:
        /*009c*/ 	.word	0x00000000
        /*00a0*/ 	.short	0x0004
        /*00a2*/ 	.short	0x0bfc
        /*00a4*/ 	.byte	0x00, 0xf0, 0x11, 0x00


	//----- nvinfo : EIATTR_KPARAM_INFO
	.align		4
.L_167:
        /*00a8*/ 	.byte	0x04, 0x17
        /*00aa*/ 	.short	(.L_169 - .L_168)
.L_168:
        /*00ac*/ 	.word	0x00000000
        /*00b0*/ 	.short	0x0003
        /*00b2*/ 	.short	0x0bf8
        /*00b4*/ 	.byte	0x00, 0xf0, 0x05, 0x00


	//----- nvinfo : EIATTR_KPARAM_INFO
	.align		4
.L_169:
        /*00b8*/ 	.byte	0x04, 0x17
        /*00ba*/ 	.short	(.L_171 - .L_170)
.L_170:
        /*00bc*/ 	.word	0x00000000
        /*00c0*/ 	.short	0x0002
        /*00c2*/ 	.short	0x0010
        /*00c4*/ 	.byte	0x00, 0xf0, 0xa1, 0x2f


	//----- nvinfo : EIATTR_KPARAM_INFO
	.align		4
.L_171:
        /*00c8*/ 	.byte	0x04, 0x17
        /*00ca*/ 	.short	(.L_173 - .L_172)
.L_172:
        /*00cc*/ 	.word	0x00000000
        /*00d0*/ 	.short	0x0001
        /*00d2*/ 	.short	0x0008
        /*00d4*/ 	.byte	0x00, 0xf5, 0x21, 0x00


	//----- nvinfo : EIATTR_KPARAM_INFO
	.align		4
.L_173:
        /*00d8*/ 	.byte	0x04, 0x17
        /*00da*/ 	.short	(.L_175 - .L_174)
.L_174:
        /*00dc*/ 	.word	0x00000000
        /*00e0*/ 	.short	0x0000
        /*00e2*/ 	.short	0x0000
        /*00e4*/ 	.byte	0x00, 0xf0, 0x21, 0x00


	//----- nvinfo : EIATTR_SPARSE_MMA_MASK
	.align		4
.L_175:
        /*00e8*/ 	.byte	0x03, 0x50
        /*00ea*/ 	.short	0x0000


	//----- nvinfo : EIATTR_MAXREG_COUNT
	.align		4
        /*00ec*/ 	.byte	0x03, 0x1b
        /*00ee*/ 	.short	0x00ff


	//----- nvinfo : EIATTR_MERCURY_ISA_VERSION
	.align		4
        /*00f0*/ 	.byte	0x03, 0x5f
        /*00f2*/ 	.short	0x0101


	//----- nvinfo : EIATTR_VRC_CTA_INIT_COUNT
	.align		4
        /*00f4*/ 	.byte	0x02, 0x4a
	.zero		1
	.zero		1


	//----- nvinfo : EIATTR_EXIT_INSTR_OFFSETS
	.align		4
        /*00f8*/ 	.byte	0x04, 0x1c
        /*00fa*/ 	.short	(.L_177 - .L_176)


	//   ....[0]....
.L_176:
        /*00fc*/ 	.word	0x000002f0


	//   ....[1]....
        /*0100*/ 	.word	0x00000cc0


	//   ....[2]....
        /*0104*/ 	.word	0x00001730


	//   ....[3]....
        /*0108*/ 	.word	0x00002220


	//   ....[4]....
        /*010c*/ 	.word	0x00002e00


	//   ....[5]....
        /*0110*/ 	.word	0x00002e60


	//   ....[6]....
        /*0114*/ 	.word	0x00003850


	//----- nvinfo : EIATTR_CRS_STACK_SIZE
	.align		4
.L_177:
        /*0118*/ 	.byte	0x04, 0x1e
        /*011a*/ 	.short	(.L_179 - .L_178)
.L_178:
        /*011c*/ 	.word	0x00000000


	//----- nvinfo : EIATTR_CBANK_PARAM_SIZE
	.align		4
.L_179:
        /*0120*/ 	.byte	0x03, 0x19
        /*0122*/ 	.short	0x0c2c


	//----- nvinfo : EIATTR_PARAM_CBANK
	.align		4
        /*0124*/ 	.byte	0x04, 0x0a
        /*0126*/ 	.short	(.L_181 - .L_180)
	.align		4
.L_180:
        /*0128*/ 	.word	index@(.nv.constant0._Z25multi_tensor_apply_kernelI18TensorListMetadataILi4EE17LAMBStage1FunctorIfEJffffff10adamMode_tfPffEEvlPViT_T0_DpT1_)
        /*012c*/ 	.short	0x0380
        /*012e*/ 	.short	0x0c2c


	//----- nvinfo : EIATTR_SW_WAR
	.align		4
.L_181:
        /*0130*/ 	.byte	0x04, 0x36
        /*0132*/ 	.short	(.L_183 - .L_182)
.L_182:
        /*0134*/ 	.word	0x00000008
.L_183:


//--------------------- .nv.callgraph             --------------------------
	.section	.nv.callgraph,"",@"SHT_CUDA_CALLGRAPH"
	.align	4
	.sectionentsize	8
	.align		4
        /*0000*/ 	.word	0x00000000
	.align		4
        /*0004*/ 	.word	0xffffffff
	.align		4
        /*0008*/ 	.word	0x00000000
	.align		4
        /*000c*/ 	.word	0xfffffffe
	.align		4
        /*0010*/ 	.word	0x00000000
	.align		4
        /*0014*/ 	.word	0xfffffffd
	.align		4
        /*0018*/ 	.word	0x00000000
	.align		4
        /*001c*/ 	.word	0xfffffffc


//--------------------- .nv.constant4             --------------------------
	.section	.nv.constant4,"a",@progbits
	.align	8
	.align		8
.nv.constant4:
        /*0000*/ 	.dword	_ZN51_INTERNAL_00723629_20_multi_tensor_lamb_cu_32d6279a4cuda3std3__45__cpo5beginE
	.align		8
        /*0008*/ 	.dword	_ZN51_INTERNAL_00723629_20_multi_tensor_lamb_cu_32d6279a4cuda3std3__45__cpo3endE
	.align		8
        /*0010*/ 	.dword	_ZN51_INTERNAL_00723629_20_multi_tensor_lamb_cu_32d6279a4cuda3std3__45__cpo6cbeginE
	.align		8
        /*0018*/ 	.dword	_ZN51_INTERNAL_00723629_20_multi_tensor_lamb_cu_32d6279a4cuda3std3__45__cpo4cendE
	.align		8
        /*0020*/ 	.dword	_ZN51_INTERNAL_00723629_20_multi_tensor_lamb_cu_32d6279a4cuda3std3__45__cpo6rbeginE
	.align		8
        /*0028*/ 	.dword	_ZN51_INTERNAL_00723629_20_multi_tensor_lamb_cu_32d6279a4cuda3std3__45__cpo4rendE
	.align		8
        /*0030*/ 	.dword	_ZN51_INTERNAL_00723629_20_multi_tensor_lamb_cu_32d6279a4cuda3std3__45__cpo7crbeginE
	.align		8
        /*0038*/ 	.dword	_ZN51_INTERNAL_00723629_20_multi_tensor_lamb_cu_32d6279a4cuda3std3__45__cpo5crendE
	.align		8
        /*0040*/ 	.dword	_ZN51_INTERNAL_00723629_20_multi_tensor_lamb_cu_32d6279a4cuda3std3__453_GLOBAL__N__00723629_20_multi_tensor_lamb_cu_32d6279a6ignoreE
	.align		8
        /*0048*/ 	.dword	_ZN51_INTERNAL_00723629_20_multi_tensor_lamb_cu_32d6279a4cuda3std3__419piecewise_constructE
	.align		8
        /*0050*/ 	.dword	_ZN51_INTERNAL_00723629_20_multi_tensor_lamb_cu_32d6279a4cuda3std3__48in_placeE
	.align		8
        /*0058*/ 	.dword	_ZN51_INTERNAL_00723629_20_multi_tensor_lamb_cu_32d6279a4cuda3std3__420unreachable_sentinelE
	.align		8
        /*0060*/ 	.dword	_ZN51_INTERNAL_00723629_20_multi_tensor_lamb_cu_32d6279a4cuda3std6ranges3__45__cpo4swapE
	.align		8
        /*0068*/ 	.dword	_ZN51_INTERNAL_00723629_20_multi_tensor_lamb_cu_32d6279a4cuda3std6ranges3__45__cpo9iter_moveE
	.align		8
        /*0070*/ 	.dword	_ZN51_INTERNAL_00723629_20_multi_tensor_lamb_cu_32d6279a4cuda3std6ranges3__45__cpo5beginE
	.align		8
        /*0078*/ 	.dword	_ZN51_INTERNAL_00723629_20_multi_tensor_lamb_cu_32d6279a4cuda3std6ranges3__45__cpo3endE
	.align		8
        /*0080*/ 	.dword	_ZN51_INTERNAL_00723629_20_multi_tensor_lamb_cu_32d6279a4cuda3std6ranges3__45__cpo6cbeginE
	.align		8
        /*0088*/ 	.dword	_ZN51_INTERNAL_00723629_20_multi_tensor_lamb_cu_32d6279a4cuda3std6ranges3__45__cpo4cendE
	.align		8
        /*0090*/ 	.dword	_ZN51_INTERNAL_00723629_20_multi_tensor_lamb_cu_32d6279a4cuda3std6ranges3__45__cpo7advanceE
	.align		8
        /*0098*/ 	.dword	_ZN51_INTERNAL_00723629_20_multi_tensor_lamb_cu_32d6279a4cuda3std6ranges3__45__cpo9iter_swapE
	.align		8
        /*00a0*/ 	.dword	_ZN51_INTERNAL_00723629_20_multi_tensor_lamb_cu_32d6279a4cuda3std6ranges3__45__cpo4nextE
	.align		8
        /*00a8*/ 	.dword	_ZN51_INTERNAL_00723629_20_multi_tensor_lamb_cu_32d6279a4cuda3std6ranges3__45__cpo4prevE
	.align		8
        /*00b0*/ 	.dword	_ZN51_INTERNAL_00723629_20_multi_tensor_lamb_cu_32d6279a4cuda3std6ranges3__45__cpo4dataE
	.align		8
        /*00b8*/ 	.dword	_ZN51_INTERNAL_00723629_20_multi_tensor_lamb_cu_32d6279a4cuda3std6ranges3__45__cpo5cdataE
	.align		8
        /*00c0*/ 	.dword	_ZN51_INTERNAL_00723629_20_multi_tensor_lamb_cu_32d6279a4cuda3std6ranges3__45__cpo4sizeE
	.align		8
        /*00c8*/ 	.dword	_ZN51_INTERNAL_00723629_20_multi_tensor_lamb_cu_32d6279a4cuda3std6ranges3__45__cpo5ssizeE
	.align		8
        /*00d0*/ 	.dword	_ZN51_INTERNAL_00723629_20_multi_tensor_lamb_cu_32d6279a4cuda3std6ranges3__45__cpo8distanceE
	.align		8
        /*00d8*/ 	.dword	_ZN51_INTERNAL_00723629_20_multi_tensor_lamb_cu_32d6279a6thrust24THRUST_300001_SM_1030_NS6system6detail10sequential3seqE


//--------------------- .text._Z25multi_tensor_apply_kernelI18TensorListMetadataILi2EE17LAMBStage2FunctorIN3c104HalfEEJPfS6_ffbEEvlPViT_T0_DpT1_ --------------------------
	.section	.text._Z25multi_tensor_apply_kernelI18TensorListMetadataILi2EE17LAMBStage2FunctorIN3c104HalfEEJPfS6_ffbEEvlPViT_T0_DpT1_,"ax",@progbits
	.align	128
        .global         _Z25multi_tensor_apply_kernelI18TensorListMetadataILi2EE17LAMBStage2FunctorIN3c104HalfEEJPfS6_ffbEEvlPViT_T0_DpT1_
        .type           _Z25multi_tensor_apply_kernelI18TensorListMetadataILi2EE17LAMBStage2FunctorIN3c104HalfEEJPfS6_ffbEEvlPViT_T0_DpT1_,@function
        .size           _Z25multi_tensor_apply_kernelI18TensorListMetadataILi2EE17LAMBStage2FunctorIN3c104HalfEEJPfS6_ffbEEvlPViT_T0_DpT1_,(.L_x_89 - _Z25multi_tensor_apply_kernelI18TensorListMetadataILi2EE17LAMBStage2FunctorIN3c104HalfEEJPfS6_ffbEEvlPViT_T0_DpT1_)
        .other          _Z25multi_tensor_apply_kernelI18TensorListMetadataILi2EE17LAMBStage2FunctorIN3c104HalfEEJPfS6_ffbEEvlPViT_T0_DpT1_,@"STO_CUDA_ENTRY STV_DEFAULT"
_Z25multi_tensor_apply_kernelI18TensorListMetadataILi2EE17LAMBStage2FunctorIN3c104HalfEEJPfS6_ffbEEvlPViT_T0_DpT1_:
.text._Z25multi_tensor_apply_kernelI18TensorListMetadataILi2EE17LAMBStage2FunctorIN3c104HalfEEJPfS6_ffbEEvlPViT_T0_DpT1_:
[----:B------:R-:W-:Y:S01]  /*0000*/  LDC R1, c[0x0][0x37c] ;  /* 0x0000df00ff017b82 */ /* 0x000fe20000000800 */
[----:B------:R-:W0:Y:S01]  /*0010*/  S2R R6, SR_CTAID.X ;  /* 0x0000000000067919 */ /* 0x000e220000002500 */
[----:B------:R-:W-:Y:S01]  /*0020*/  HFMA2 R5, -RZ, RZ, 0, 9.5367431640625e-07 ;  /* 0x00000010ff057431 */ /* 0x000fe200000001ff */
[----:B------:R-:W1:Y:S01]  /*0030*/  LDCU.U8 UR4, c[0x0][0xff8] ;  /* 0x0001ff00ff0477ac */ /* 0x000e620008000000 */
[----:B------:R-:W2:Y:S01]  /*0040*/  LDCU UR6, c[0x0][0xff4] ;  /* 0x0001fe80ff0677ac */ /* 0x000ea20008000800 */
[----:B------:R-:W3:Y:S01]  /*0050*/  LDCU UR5, c[0x0][0xfd0] ;  /* 0x0001fa00ff0577ac */ /* 0x000ee20008000800 */
[----:B------:R-:W4:Y:S01]  /*0060*/  LDCU UR8, c[0x0][0xff0] ;  /* 0x0001fe00ff0877ac */ /* 0x000f220008000800 */
[----:B-1----:R-:W-:Y:S01]  /*0070*/  UPRMT UR4, UR4, 0x8880, URZ ;  /* 0x0000888004047896 */ /* 0x002fe200080000ff */
[----:B--2---:R-:W-:Y:S01]  /*0080*/  FSETP.NEU.FTZ.AND P2, PT, RZ, UR6, PT ;  /* 0x00000006ff007c0b */ /* 0x004fe2000bf5d000 */
[----:B------:R-:W1:Y:S04]  /*0090*/  LDCU.64 UR6, c[0x0][0x358] ;  /* 0x00006b00ff0677ac */ /* 0x000e680008000a00 */
[----:B------:R-:W-:Y:S01]  /*00a0*/  ISETP.EQ.AND P3, PT, RZ, UR4, PT ;  /* 0x00000004ff007c0c */ /* 0x000fe2000bf62270 */
[----:B0-----:R-:W0:Y:S01]  /*00b0*/  LDC.U8 R2, c[0x0][R6+0x990] ;  /* 0x0002640006027b82 */ /* 0x001e220000000000 */
[----:B------:R-:W-:-:S05]  /*00c0*/  IADD3 R3, PT, PT, R6, 0x10, RZ ;  /* 0x0000001006037810 */ /* 0x000fca0007ffe0ff */
[----:B------:R-:W-:Y:S02]  /*00d0*/  IMAD R0, R6, 0x3, R3 ;  /* 0x0000000306007824 */ /* 0x000fe400078e0203 */
[----:B------:R-:W2:Y:S08]  /*00e0*/  LDC R3, c[0x0][0x380] ;  /* 0x0000e000ff037b82 */ /* 0x000eb00000000800 */
[----:B------:R-:W2:Y:S01]  /*00f0*/  LDC R0, c[0x0][R0+0xac0] ;  /* 0x0002b00000007b82 */ /* 0x000ea20000000800 */
[----:B0-----:R-:W-:-:S07]  /*0100*/  LEA R5, R2, R5, 0x3 ;  /* 0x0000000502057211 */ /* 0x001fce00078e18ff */
[----:B------:R-:W0:Y:S08]  /*0110*/  LDC.64 R12, c[0x0][R5+0x380] ;  /* 0x0000e000050c7b82 */ /* 0x000e300000000a00 */
[----:B------:R3:W5:Y:S01]  /*0120*/  LDC.64 R14, c[0x0][R5+0x580] ;  /* 0x00016000050e7b82 */ /* 0x0007620000000a00 */
[----:B--2---:R-:W-:Y:S01]  /*0130*/  IMAD R7, R0, R3, RZ ;  /* 0x0000000300077224 */ /* 0x004fe200078e02ff */
[----:B----4-:R-:W-:-:S06]  /*0140*/  MOV R0, UR8 ;  /* 0x0000000800007c02 */ /* 0x010fcc0008000f00 */
[----:B------:R3:W2:Y:S01]  /*0150*/  LDC R4, c[0x0][R5+0x780] ;  /* 0x0001e00005047b82 */ /* 0x0006a20000000800 */
[C---:B0-----:R-:W-:Y:S01]  /*0160*/  IMAD.WIDE R12, R7.reuse, 0x2, R12 ;  /* 0x00000002070c7825 */ /* 0x041fe200078e020c */
[----:B---3--:R-:W-:Y:S02]  /*0170*/  IADD3 R5, PT, PT, R2, UR5, RZ ;  /* 0x0000000502057c10 */ /* 0x008fe4000fffe0ff */
[----:B------:R-:W-:Y:S01]  /*0180*/  LOP3.LUT P4, RZ, R12, 0x7, RZ, 0xc0, !PT ;  /* 0x000000070cff7812 */ /* 0x000fe2000788c0ff */
[----:B-----5:R-:W-:-:S03]  /*0190*/  IMAD.WIDE R14, R7, 0x2, R14 ;  /* 0x00000002070e7825 */ /* 0x020fc600078e020e */
[----:B------:R-:W-:Y:S02]  /*01a0*/  LOP3.LUT P1, RZ, R14, 0x7, RZ, 0xc0, !PT ;  /* 0x000000070eff7812 */ /* 0x000fe4000782c0ff */
[----:B--2---:R-:W-:-:S04]  /*01b0*/  IADD3 R4, PT, PT, R4, -R7, RZ ;  /* 0x8000000704047210 */ /* 0x004fc80007ffe0ff */
[----:B------:R-:W-:-:S04]  /*01c0*/  LOP3.LUT P0, RZ, R4, 0x3, R3, 0xc8, !PT ;  /* 0x0000000304ff7812 */ /* 0x000fc8000780c803 */
[----:B------:R-:W-:Y:S01]  /*01d0*/  PLOP3.LUT P0, PT, P4, P0, P1, 0x1, 0x0 ;  /* 0x000000000000781c */ /* 0x000fe20002700011 */
[----:B-1----:R-:W-:-:S12]  /*01e0*/  @!P2 BRA P3, `(.L_x_0) ;  /* 0x000000000034a947 */ /* 0x002fd80001800000 */
[----:B------:R-:W0:Y:S08]  /*01f0*/  LDC.64 R6, c[0x0][0xfe0] ;  /* 0x0003f800ff067b82 */ /* 0x000e300000000a00 */
[----:B------:R-:W1:Y:S01]  /*0200*/  LDC.64 R8, c[0x0][0xfe8] ;  /* 0x0003fa00ff087b82 */ /* 0x000e620000000a00 */
[----:B0-----:R-:W-:-:S06]  /*0210*/  IMAD.WIDE R6, R5, 0x4, R6 ;  /* 0x0000000405067825 */ /* 0x001fcc00078e0206 */
[----:B------:R-:W2:Y:S01]  /*0220*/  LDG.E R6, desc[UR6][R6.64] ;  /* 0x0000000606067981 */ /* 0x000ea2000c1e1900 */
[----:B-1----:R-:W-:-:S06]  /*0230*/  IMAD.WIDE R8, R5, 0x4, R8 ;  /* 0x0000000405087825 */ /* 0x002fcc00078e0208 */
[----:B------:R-:W3:Y:S01]  /*0240*/  LDG.E R8, desc[UR6][R8.64] ;  /* 0x0000000608087981 */ /* 0x000ee2000c1e1900 */
[----:B--2---:R-:W-:Y:S02]  /*0250*/  FSETP.NEU.FTZ.AND P2, PT, R6, RZ, PT ;  /* 0x000000ff0600720b */ /* 0x004fe40003f5d000 */
[----:B---3--:R-:W-:-:S04]  /*0260*/  FSETP.NEU.FTZ.AND P1, PT, R8, RZ, PT ;  /* 0x000000ff0800720b */ /* 0x008fc80003f3d000 */
[----:B------:R-:W-:-:S13]  /*0270*/  PLOP3.LUT P1, PT, P1, P2, PT, 0x2f, 0xf2 ;  /* 0x0000000000f2781c */ /* 0x000fda0000f24577 */
[----:B------:R-:W0:Y:S01]  /*0280*/  @!P1 LDC R11, c[0x0][0xff0] ;  /* 0x0003fc00ff0b9b82 */ /* 0x000e220000000800 */
[----:B------:R-:W1:Y:S02]  /*0290*/  @!P1 MUFU.RCP R5, R8 ;  /* 0x0000000800059308 */ /* 0x000e640000001000 */
[----:B-1----:R-:W-:-:S04]  /*02a0*/  @!P1 FMUL.FTZ R2, R6, R5 ;  /* 0x0000000506029220 */ /* 0x002fc80000410000 */
[----:B0-----:R-:W-:-:S07]  /*02b0*/  @!P1 FMUL.FTZ R0, R2, R11 ;  /* 0x0000000b02009220 */ /* 0x001fce0000410000 */
.L_x_0:
[----:B------:R-:W-:Y:S05]  /*02c0*/  @P0 BRA `(.L_x_1) ;  /* 0x0000000000f80947 */ /* 0x000fea0003800000 */
[----:B------:R-:W-:-:S04]  /*02d0*/  VIMNMX R2, PT, PT, R4, R3, PT ;  /* 0x0000000304027248 */ /* 0x000fc80003fe0100 */
[----:B------:R-:W-:-:S13]  /*02e0*/  ISETP.GE.AND P0, PT, R2, 0x1, PT ;  /* 0x000000010200780c */ /* 0x000fda0003f06270 */
[----:B------:R-:W-:Y:S05]  /*02f0*/  @!P0 EXIT ;  /* 0x000000000000894d */ /* 0x000fea0003800000 */
[----:B------:R-:W0:Y:S01]  /*0300*/  S2R R2, SR_TID.X ;  /* 0x0000000000027919 */ /* 0x000e220000002100 */
[----:B------:R-:W-:Y:S01]  /*0310*/  VIMNMX.U32 R3, PT, PT, R4, R3, PT ;  /* 0x0000000304037248 */ /* 0x000fe20003fe0000 */
[----:B------:R-:W1:Y:S01]  /*0320*/  LDCU UR5, c[0x0][0x360] ;  /* 0x00006c00ff0577ac */ /* 0x000e620008000800 */
[----:B------:R-:W-:-:S05]  /*0330*/  UMOV UR4, URZ ;  /* 0x000000ff00047c82 */ /* 0x000fca0008000000 */
.L_x_2:
[----:B0-----:R-:W-:-:S04]  /*0340*/  IADD3 R29, PT, PT, R2, UR4, RZ ;  /* 0x00000004021d7c10 */ /* 0x001fc8000fffe0ff */
[----:B------:R-:W-:-:S13]  /*0350*/  ISETP.GE.AND P0, PT, R29, R3, PT ;  /* 0x000000031d00720c */ /* 0x000fda0003f06270 */
[----:B------:R-:W-:-:S04]  /*0360*/  @!P0 IMAD.WIDE R18, R29, 0x2, R14 ;  /* 0x000000021d128825 */ /* 0x000fc800078e020e */
[C---:B------:R-:W-:Y:S01]  /*0370*/  @!P0 IMAD.WIDE R22, R29.reuse, 0x2, R12 ;  /* 0x000000021d168825 */ /* 0x040fe200078e020c */
[----:B------:R0:W2:Y:S04]  /*0380*/  @!P0 LDG.E.U16 R20, desc[UR6][R18.64] ;  /* 0x0000000612148981 */ /* 0x0000a8000c1e1500 */
[----:B------:R3:W4:Y:S01]  /*0390*/  @!P0 LDG.E.U16 R21, desc[UR6][R22.64] ;  /* 0x0000000616158981 */ /* 0x000722000c1e1500 */
[----:B-1----:R-:W-:-:S04]  /*03a0*/  IADD3 R27, PT, PT, R29, UR5, RZ ;  /* 0x000000051d1b7c10 */ /* 0x002fc8000fffe0ff */
[C---:B------:R-:W-:Y:S02]  /*03b0*/  ISETP.GE.AND P1, PT, R27.reuse, R3, PT ;  /* 0x000000031b00720c */ /* 0x040fe40003f26270 */
[----:B------:R-:W-:-:S04]  /*03c0*/  IADD3 R8, PT, PT, R27, UR5, RZ ;  /* 0x000000051b087c10 */ /* 0x000fc8000fffe0ff */
[C---:B------:R-:W-:Y:S02]  /*03d0*/  IADD3 R25, PT, PT, R8.reuse, UR5, RZ ;  /* 0x0000000508197c10 */ /* 0x040fe4000fffe0ff */
[-C--:B------:R-:W-:Y:S02]  /*03e0*/  ISETP.GE.AND P2, PT, R8, R3.reuse, PT ;  /* 0x000000030800720c */ /* 0x080fe40003f46270 */
[----:B------:R-:W-:-:S03]  /*03f0*/  ISETP.GE.AND P3, PT, R25, R3, PT ;  /* 0x000000031900720c */ /* 0x000fc60003f66270 */
[----:B------:R-:W-:-:S05]  /*0400*/  @!P1 IMAD.WIDE R16, R27, 0x2, R14 ;  /* 0x000000021b109825 */ /* 0x000fca00078e020e */
[----:B------:R1:W5:Y:S03]  /*0410*/  @!P1 LDG.E.U16 R26, desc[UR6][R16.64] ;  /* 0x00000006101a9981 */ /* 0x000366000c1e1500 */
[----:B0-----:R-:W-:-:S04]  /*0420*/  @!P2 IMAD.WIDE R18, R8, 0x2, R14 ;  /* 0x000000020812a825 */ /* 0x001fc800078e020e */
[----:B---3--:R-:W-:Y:S02]  /*0430*/  @!P3 IMAD.WIDE R22, R25, 0x2, R14 ;  /* 0x000000021916b825 */ /* 0x008fe400078e020e */
[----:B------:R-:W3:Y:S02]  /*0440*/  @!P2 LDG.E.U16 R18, desc[UR6][R18.64] ;  /* 0x000000061212a981 */ /* 0x000ee4000c1e1500 */
[--C-:B-1----:R-:W-:Y:S02]  /*0450*/  @!P1 IMAD.WIDE R16, R27, 0x2, R12.reuse ;  /* 0x000000021b109825 */ /* 0x102fe400078e020c */
[----:B------:R-:W3:Y:S04]  /*0460*/  @!P3 LDG.E.U16 R22, desc[UR6][R22.64] ;  /* 0x000000061616b981 */ /* 0x000ee8000c1e1500 */
[----:B------:R0:W3:Y:S02]  /*0470*/  @!P1 LDG.E.U16 R28, desc[UR6][R16.64] ;  /* 0x00000006101c9981 */ /* 0x0000e4000c1e1500 */
[----:B0-----:R-:W-:-:S06]  /*0480*/  @!P3 IMAD.WIDE R16, R25, 0x2, R12 ;  /* 0x000000021910b825 */ /* 0x001fcc00078e020c */
[----:B------:R-:W3:Y:S01]  /*0490*/  @!P3 LDG.E.U16 R16, desc[UR6][R16.64] ;  /* 0x000000061010b981 */ /* 0x000ee2000c1e1500 */
[----:B--2---:R-:W-:Y:S02]  /*04a0*/  @!P0 HADD2.F32 R24, -RZ, R20.H0_H0 ;  /* 0x20000014ff188230 */ /* 0x004fe40000004100 */
[----:B----4-:R-:W-:Y:S02]  /*04b0*/  @!P0 HADD2.F32 R7, -RZ, R21.H0_H0 ;  /* 0x20000015ff078230 */ /* 0x010fe40000004100 */
[----:B------:R-:W-:-:S06]  /*04c0*/  @!P2 IMAD.WIDE R20, R8, 0x2, R12 ;  /* 0x000000020814a825 */ /* 0x000fcc00078e020c */
[----:B------:R-:W2:Y:S01]  /*04d0*/  @!P2 LDG.E.U16 R20, desc[UR6][R20.64] ;  /* 0x000000061414a981 */ /* 0x000ea2000c1e1500 */
[----:B------:R-:W-:Y:S01]  /*04e0*/  FFMA.FTZ R24, R7, -R0, R24 ;  /* 0x8000000007187223 */ /* 0x000fe20000010018 */
[----:B-----5:R-:W-:Y:S02]  /*04f0*/  @!P1 HADD2.F32 R5, -RZ, R26.H0_H0 ;  /* 0x2000001aff059230 */ /* 0x020fe40000004100 */
[----:B---3--:R-:W-:Y:S02]  /*0500*/  @!P2 HADD2.F32 R9, -RZ, R18.H0_H0 ;  /* 0x20000012ff09a230 */ /* 0x008fe40000004100 */
[----:B------:R-:W-:Y:S02]  /*0510*/  @!P3 HADD2.F32 R11, -RZ, R22.H0_H0 ;  /* 0x20000016ff0bb230 */ /* 0x000fe40000004100 */
[----:B------:R-:W-:Y:S01]  /*0520*/  @!P1 HADD2.F32 R4, -RZ, R28.H0_H0 ;  /* 0x2000001cff049230 */ /* 0x000fe20000004100 */
[----:B------:R-:W-:-:S04]  /*0530*/  @!P0 F2FP.F16.F32.PACK_AB R28, RZ, R24 ;  /* 0x00000018ff1c823e */ /* 0x000fc800000000ff */
[----:B------:R-:W-:Y:S01]  /*0540*/  FFMA.FTZ R5, R4, -R0, R5 ;  /* 0x8000000004057223 */ /* 0x000fe20000010005 */
[----:B------:R-:W-:-:S05]  /*0550*/  @!P3 HADD2.F32 R10, -RZ, R16.H0_H0 ;  /* 0x20000010ff0ab230 */ /* 0x000fca0000004100 */
[----:B------:R-:W-:Y:S01]  /*0560*/  FFMA.FTZ R11, R10, -R0, R11 ;  /* 0x800000000a0b7223 */ /* 0x000fe2000001000b */
[----:B------:R-:W-:Y:S01]  /*0570*/  @!P0 IMAD.WIDE R16, R29, 0x2, R14 ;  /* 0x000000021d108825 */ /* 0x000fe200078e020e */
[----:B------:R-:W-:-:S03]  /*0580*/  @!P1 F2FP.F16.F32.PACK_AB R26, RZ, R5 ;  /* 0x00000005ff1a923e */ /* 0x000fc600000000ff */
[----:B------:R-:W-:Y:S01]  /*0590*/  @!P3 F2FP.F16.F32.PACK_AB R22, RZ, R11 ;  /* 0x0000000bff16b23e */ /* 0x000fe200000000ff */
[----:B------:R-:W-:Y:S01]  /*05a0*/  @!P1 IMAD.WIDE R18, R27, 0x2, R14 ;  /* 0x000000021b129825 */ /* 0x000fe200078e020e */
[----:B------:R-:W-:-:S03]  /*05b0*/  ULEA UR4, UR5, UR4, 0x2 ;  /* 0x0000000405047291 */ /* 0x000fc6000f8e10ff */
[----:B--2---:R-:W-:-:S05]  /*05c0*/  @!P2 HADD2.F32 R6, -RZ, R20.H0_H0 ;  /* 0x20000014ff06a230 */ /* 0x004fca0000004100 */
[----:B------:R-:W-:Y:S01]  /*05d0*/  FFMA.FTZ R9, R6, -R0, R9 ;  /* 0x8000000006097223 */ /* 0x000fe20000010009 */
[----:B------:R-:W-:Y:S01]  /*05e0*/  @!P2 IMAD.WIDE R20, R8, 0x2, R14 ;  /* 0x000000020814a825 */ /* 0x000fe200078e020e */
[----:B------:R-:W-:-:S03]  /*05f0*/  PRMT R8, R28, 0x7610, R8 ;  /* 0x000076101c087816 */ /* 0x000fc60000000008 */
[----:B------:R-:W-:Y:S02]  /*0600*/  @!P2 F2FP.F16.F32.PACK_AB R23, RZ, R9 ;  /* 0x00000009ff17a23e */ /* 0x000fe400000000ff */
[----:B------:R-:W-:Y:S02]  /*0610*/  PRMT R28, R22, 0x7610, R28 ;  /* 0x00007610161c7816 */ /* 0x000fe4000000001c */
[----:B------:R-:W-:Y:S01]  /*0620*/  PRMT R27, R23, 0x7610, R27 ;  /* 0x00007610171b7816 */ /* 0x000fe2000000001b */
[----:B------:R-:W-:Y:S01]  /*0630*/  @!P3 IMAD.WIDE R22, R25, 0x2, R14 ;  /* 0x000000021916b825 */ /* 0x000fe200078e020e */
[----:B------:R2:W-:Y:S04]  /*0640*/  @!P0 STG.E.U16 desc[UR6][R16.64], R8 ;  /* 0x0000000810008986 */ /* 0x0005e8000c101506 */
[----:B------:R2:W-:Y:S04]  /*0650*/  @!P1 STG.E.U16 desc[UR6][R18.64], R26 ;  /* 0x0000001a12009986 */ /* 0x0005e8000c101506 */
[----:B------:R2:W-:Y:S04]  /*0660*/  @!P2 STG.E.U16 desc[UR6][R20.64], R27 ;  /* 0x0000001b1400a986 */ /* 0x0005e8000c101506 */
[----:B------:R2:W-:Y:S01]  /*0670*/  @!P3 STG.E.U16 desc[UR6][R22.64], R28 ;  /* 0x0000001c1600b986 */ /* 0x0005e2000c101506 */
[----:B------:R-:W-:-:S13]  /*0680*/  ISETP.LE.AND P0, PT, R3, UR4, PT ;  /* 0x0000000403007c0c */ /* 0x000fda000bf03270 */
[----:B--2---:R-:W-:Y:S05]  /*0690*/  @!P0 BRA `(.L_x_2) ;  /* 0xfffffffc00288947 */ /* 0x004fea000383ffff */
[----:B------:R-:W-:Y:S05]  /*06a0*/  EXIT ;  /* 0x000000000000794d */ /* 0x000fea0003800000 */
.L_x_1:
[----:B------:R-:W0:Y:S01]  /*06b0*/  S2R R5, SR_TID.X ;  /* 0x0000000000057919 */ /* 0x000e220000002100 */
[----:B------:R-:W-:Y:S02]  /*06c0*/  VIMNMX R7, PT, PT, R4, R3, PT ;  /* 0x0000000304077248 */ /* 0x000fe40003fe0100 */
[----:B0-----:R-:W-:-:S04]  /*06d0*/  SHF.L.U32 R2, R5, 0x2, RZ ;  /* 0x0000000205027819 */ /* 0x001fc800000006ff */
[----:B------:R-:W-:-:S13]  /*06e0*/  ISETP.GT.AND P0, PT, R7, R2, PT ;  /* 0x000000020700720c */ /* 0x000fda0003f04270 */
[----:B------:R-:W-:Y:S05]  /*06f0*/  @!P0 EXIT ;  /* 0x000000000000894d */ /* 0x000fea0003800000 */
[----:B------:R-:W-:Y:S01]  /*0700*/  VIMNMX.U32 R4, PT, PT, R4, R3, PT ;  /* 0x0000000304047248 */ /* 0x000fe20003fe0000 */
[----:B------:R-:W0:Y:S06]  /*0710*/  LDCU UR4, c[0x0][0x360] ;  /* 0x00006c00ff0477ac */ /* 0x000e2c0008000800 */
.L_x_3:
[----:B------:R-:W-:-:S04]  /*0720*/  IMAD.WIDE R8, R5, 0x8, R12 ;  /* 0x0000000805087825 */ /* 0x000fc800078e020c */
[C---:B------:R-:W-:Y:S02]  /*0730*/  IMAD.WIDE R2, R5.reuse, 0x8, R14 ;  /* 0x0000000805027825 */ /* 0x040fe400078e020e */
[----:B------:R-:W2:Y:S04]  /*0740*/  LDG.E.64 R8, desc[UR6][R8.64] ;  /* 0x0000000608087981 */ /* 0x000ea8000c1e1b00 */
[----:B------:R-:W3:Y:S01]  /*0750*/  LDG.E.64 R6, desc[UR6][R2.64] ;  /* 0x0000000602067981 */ /* 0x000ee2000c1e1b00 */
[----:B0-----:R-:W-:Y:S01]  /*0760*/  IADD3 R5, PT, PT, R5, UR4, RZ ;  /* 0x0000000405057c10 */ /* 0x001fe2000fffe0ff */
[----:B--2---:R-:W-:Y:S01]  /*0770*/  HADD2.F32 R10, -RZ, R9.H0_H0 ;  /* 0x20000009ff0a7230 */ /* 0x004fe20000004100 */
[----:B------:R-:W-:Y:S01]  /*0780*/  SHF.R.U32.HI R16, RZ, 0x10, R9 ;  /* 0x00000010ff107819 */ /* 0x000fe20000011609 */
[----:B---3--:R-:W-:Y:S01]  /*0790*/  HADD2.F32 R11, -RZ, R7.H0_H0 ;  /* 0x20000007ff0b7230 */ /* 0x008fe20000004100 */
[----:B------:R-:W-:-:S02]  /*07a0*/  SHF.R.U32.HI R17, RZ, 0x10, R7 ;  /* 0x00000010ff117819 */ /* 0x000fc40000011607 */
[----:B------:R-:W-:Y:S02]  /*07b0*/  SHF.R.U64 R7, R6, 0x10, R7 ;  /* 0x0000001006077819 */ /* 0x000fe40000001207 */
[-C--:B------:R-:W-:Y:S01]  /*07c0*/  FFMA.FTZ R11, R10, -R0.reuse, R11 ;  /* 0x800000000a0b7223 */ /* 0x080fe2000001000b */
[----:B------:R-:W-:Y:S01]  /*07d0*/  HADD2.F32 R10, -RZ, R16.H0_H0 ;  /* 0x20000010ff0a7230 */ /* 0x000fe20000004100 */
[----:B------:R-:W-:Y:S01]  /*07e0*/  SHF.R.U64 R16, R8, 0x10, R9 ;  /* 0x0000001008107819 */ /* 0x000fe20000001209 */
[----:B------:R-:W-:Y:S02]  /*07f0*/  HADD2.F32 R17, -RZ, R17.H0_H0 ;  /* 0x20000011ff117230 */ /* 0x000fe40000004100 */
[----:B------:R-:W-:Y:S01]  /*0800*/  HADD2.F32 R7, -RZ, R7.H0_H0 ;  /* 0x20000007ff077230 */ /* 0x000fe20000004100 */
[----:B------:R-:W-:Y:S01]  /*0810*/  F2F.F16.F32 R11, R11 ;  /* 0x0000000b000b7304 */ /* 0x000fe20000200800 */
[----:B------:R-:W-:Y:S02]  /*0820*/  HADD2.F32 R8, -RZ, R8.H0_H0 ;  /* 0x20000008ff087230 */ /* 0x000fe40000004100 */
[----:B------:R-:W-:Y:S01]  /*0830*/  FFMA.FTZ R17, R10, -R0, R17 ;  /* 0x800000000a117223 */ /* 0x000fe20000010011 */
[----:B------:R-:W-:-:S05]  /*0840*/  HADD2.F32 R10, -RZ, R16.H0_H0 ;  /* 0x20000010ff0a7230 */ /* 0x000fca0000004100 */
[-C--:B------:R-:W-:Y:S01]  /*0850*/  FFMA.FTZ R10, R10, -R0.reuse, R7 ;  /* 0x800000000a0a7223 */ /* 0x080fe20000010007 */
[----:B------:R-:W-:Y:S01]  /*0860*/  HADD2.F32 R7, -RZ, R6.H0_H0 ;  /* 0x20000006ff077230 */ /* 0x000fe20000004100 */
[----:B------:R-:W0:Y:S04]  /*0870*/  F2F.F16.F32 R16, R17 ;  /* 0x0000001100107304 */ /* 0x000e280000200800 */
[----:B------:R-:W-:-:S04]  /*0880*/  FFMA.FTZ R8, R8, -R0, R7 ;  /* 0x8000000008087223 */ /* 0x000fc80000010007 */
[----:B------:R-:W1:Y:S01]  /*0890*/  F2F.F16.F32 R6, R10 ;  /* 0x0000000a00067304 */ /* 0x000e620000200800 */
[----:B0-----:R-:W-:-:S07]  /*08a0*/  PRMT R11, R11, 0x5410, R16 ;  /* 0x000054100b0b7816 */ /* 0x001fce0000000010 */
[----:B------:R-:W0:Y:S01]  /*08b0*/  F2F.F16.F32 R9, R8 ;  /* 0x0000000800097304 */ /* 0x000e220000200800 */
[----:B-1----:R-:W-:-:S05]  /*08c0*/  IMAD.WIDE.U32 R6, R6, 0x10000, RZ ;  /* 0x0001000006067825 */ /* 0x002fca00078e00ff */
[----:B------:R-:W-:Y:S02]  /*08d0*/  LOP3.LUT R7, R11, R7, RZ, 0xfc, !PT ;  /* 0x000000070b077212 */ /* 0x000fe400078efcff */
[----:B0-----:R-:W-:Y:S02]  /*08e0*/  LOP3.LUT R6, R6, R9, RZ, 0xfc, !PT ;  /* 0x0000000906067212 */ /* 0x001fe400078efcff */
[----:B------:R-:W-:-:S03]  /*08f0*/  SHF.L.U32 R9, R5, 0x2, RZ ;  /* 0x0000000205097819 */ /* 0x000fc600000006ff */
[----:B------:R1:W-:Y:S01]  /*0900*/  STG.E.64 desc[UR6][R2.64], R6 ;  /* 0x0000000602007986 */ /* 0x0003e2000c101b06 */
[----:B------:R-:W-:-:S13]  /*0910*/  ISETP.GE.AND P0, PT, R9, R4, PT ;  /* 0x000000040900720c */ /* 0x000fda0003f06270 */
[----:B-1----:R-:W-:Y:S05]  /*0920*/  @!P0 BRA `(.L_x_3) ;  /* 0xfffffffc007c8947 */ /* 0x002fea000383ffff */
[----:B------:R-:W-:Y:S05]  /*0930*/  EXIT ;  /* 0x000000000000794d */ /* 0x000fea0003800000 */
.L_x_4:
[----:B------:R-:W-:-:S00]  /*0940*/  BRA `(.L_x_4) ;  /* 0xfffffffc00fc7947 */ /* 0x000fc0000383ffff */
[----:B------:R-:W-:-:S00]  /*0950*/  NOP ;  /* 0x0000000000007918 */ /* 0x000fc00000000000 */
        /* <DEDUP_REMOVED lines=10> */
.L_x_89:


//--------------------- .text._Z25multi_tensor_apply_kernelI18TensorListMetadataILi2EE17LAMBStage2FunctorIfEJPfS4_ffbEEvlPViT_T0_DpT1_ --------------------------
	.section	.text._Z25multi_tensor_apply_kernelI18TensorListMetadataILi2EE17LAMBStage2FunctorIfEJPfS4_ffbEEvlPViT_T0_DpT1_,"ax",@progbits
	.align	128
        .global         _Z25multi_tensor_apply_kernelI18TensorListMetadataILi2EE17LAMBStage2FunctorIfEJPfS4_ffbEEvlPViT_T0_DpT1_
        .type           _Z25multi_tensor_apply_kernelI18TensorListMetadataILi2EE17LAMBStage2FunctorIfEJPfS4_ffbEEvlPViT_T0_DpT1_,@function
        .size           _Z25multi_tensor_apply_kernelI18TensorListMetadataILi2EE17LAMBStage2FunctorIfEJPfS4_ffbEEvlPViT_T0_DpT1_,(.L_x_90 - _Z25multi_tensor_apply_kernelI18TensorListMetadataILi2EE17LAMBStage2FunctorIfEJPfS4_ffbEEvlPViT_T0_DpT1_)
        .other          _Z25multi_tensor_apply_kernelI18TensorListMetadataILi2EE17LAMBStage2FunctorIfEJPfS4_ffbEEvlPViT_T0_DpT1_,@"STO_CUDA_ENTRY STV_DEFAULT"
_Z25multi_tensor_apply_kernelI18TensorListMetadataILi2EE17LAMBStage2FunctorIfEJPfS4_ffbEEvlPViT_T0_DpT1_:
.text._Z25multi_tensor_apply_kernelI18TensorListMetadataILi2EE17LAMBStage2FunctorIfEJPfS4_ffbEEvlPViT_T0_DpT1_:
        /* <DEDUP_REMOVED lines=22> */
[----:B0-----:R-:W-:-:S04]  /*0160*/  IMAD.WIDE R12, R7, 0x4, R12 ;  /* 0x00000004070c7825 */ /* 0x001fc800078e020c */
[----:B---3--:R-:W-:Y:S01]  /*0170*/  VIADD R5, R2, UR5 ;  /* 0x0000000502057c36 */ /* 0x008fe20008000000 */
        /* <DEDUP_REMOVED lines=20> */
.L_x_5:
        /* <DEDUP_REMOVED lines=8> */
.L_x_7:
[----:B0-----:R-:W-:-:S04]  /*0340*/  IADD3 R28, PT, PT, R2, UR4, RZ ;  /* 0x00000004021c7c10 */ /* 0x001fc8000fffe0ff */
[C---:B-1----:R-:W-:Y:S02]  /*0350*/  IADD3 R23, PT, PT, R28.reuse, UR5, RZ ;  /* 0x000000051c177c10 */ /* 0x042fe4000fffe0ff */
[-C--:B------:R-:W-:Y:S02]  /*0360*/  ISETP.GE.AND P0, PT, R28, R3.reuse, PT ;  /* 0x000000031c00720c */ /* 0x080fe40003f06270 */
[C---:B------:R-:W-:Y:S02]  /*0370*/  IADD3 R29, PT, PT, R23.reuse, UR5, RZ ;  /* 0x00000005171d7c10 */ /* 0x040fe4000fffe0ff */
[-C--:B------:R-:W-:Y:S02]  /*0380*/  ISETP.GE.AND P1, PT, R23, R3.reuse, PT ;  /* 0x000000031700720c */ /* 0x080fe40003f26270 */
[C---:B------:R-:W-:Y:S01]  /*0390*/  ISETP.GE.AND P2, PT, R29.reuse, R3, PT ;  /* 0x000000031d00720c */ /* 0x040fe20003f46270 */
[----:B------:R-:W-:-:S05]  /*03a0*/  VIADD R4, R29, UR5 ;  /* 0x000000051d047c36 */ /* 0x000fca0008000000 */
[----:B------:R-:W-:Y:S01]  /*03b0*/  ISETP.GE.AND P3, PT, R4, R3, PT ;  /* 0x000000030400720c */ /* 0x000fe20003f66270 */
[----:B------:R-:W-:-:S04]  /*03c0*/  @!P0 IMAD.WIDE R20, R28, 0x4, R14 ;  /* 0x000000041c148825 */ /* 0x000fc800078e020e */
[C---:B------:R-:W-:Y:S01]  /*03d0*/  @!P1 IMAD.WIDE R16, R23.reuse, 0x4, R14 ;  /* 0x0000000417109825 */ /* 0x040fe200078e020e */
[----:B------:R-:W2:Y:S03]  /*03e0*/  @!P0 LDG.E R22, desc[UR6][R20.64] ;  /* 0x0000000614168981 */ /* 0x000ea6000c1e1900 */
[--C-:B------:R-:W-:Y:S01]  /*03f0*/  @!P0 IMAD.WIDE R18, R28, 0x4, R12.reuse ;  /* 0x000000041c128825 */ /* 0x100fe200078e020c */
[----:B------:R0:W3:Y:S03]  /*0400*/  @!P1 LDG.E R10, desc[UR6][R16.64] ;  /* 0x00000006100a9981 */ /* 0x0000e6000c1e1900 */
[----:B------:R-:W-:Y:S01]  /*0410*/  @!P1 IMAD.WIDE R24, R23, 0x4, R12 ;  /* 0x0000000417189825 */ /* 0x000fe200078e020c */
[----:B------:R1:W2:Y:S03]  /*0420*/  @!P0 LDG.E R5, desc[UR6][R18.64] ;  /* 0x0000000612058981 */ /* 0x0002a6000c1e1900 */
[C---:B------:R-:W-:Y:S01]  /*0430*/  @!P2 IMAD.WIDE R26, R29.reuse, 0x4, R14 ;  /* 0x000000041d1aa825 */ /* 0x040fe200078e020e */
[----:B------:R4:W3:Y:S03]  /*0440*/  @!P1 LDG.E R9, desc[UR6][R24.64] ;  /* 0x0000000618099981 */ /* 0x0008e6000c1e1900 */
[----:B0-----:R-:W-:Y:S01]  /*0450*/  @!P2 IMAD.WIDE R16, R29, 0x4, R12 ;  /* 0x000000041d10a825 */ /* 0x001fe200078e020c */
[----:B------:R-:W5:Y:S03]  /*0460*/  @!P2 LDG.E R7, desc[UR6][R26.64] ;  /* 0x000000061a07a981 */ /* 0x000f66000c1e1900 */
[C---:B-1----:R-:W-:Y:S01]  /*0470*/  @!P3 IMAD.WIDE R18, R4.reuse, 0x4, R14 ;  /* 0x000000040412b825 */ /* 0x042fe200078e020e */
[----:B------:R-:W5:Y:S03]  /*0480*/  @!P2 LDG.E R6, desc[UR6][R16.64] ;  /* 0x000000061006a981 */ /* 0x000f66000c1e1900 */
[C---:B------:R-:W-:Y:S01]  /*0490*/  @!P3 IMAD.WIDE R20, R4.reuse, 0x4, R12 ;  /* 0x000000040414b825 */ /* 0x040fe200078e020c */
[----:B------:R0:W5:Y:S04]  /*04a0*/  @!P3 LDG.E R11, desc[UR6][R18.64] ;  /* 0x00000006120bb981 */ /* 0x000168000c1e1900 */
[----:B------:R1:W5:Y:S01]  /*04b0*/  @!P3 LDG.E R8, desc[UR6][R20.64] ;  /* 0x000000061408b981 */ /* 0x000362000c1e1900 */
[----:B----4-:R-:W-:-:S04]  /*04c0*/  @!P3 IMAD.WIDE R24, R4, 0x4, R14 ;  /* 0x000000040418b825 */ /* 0x010fc800078e020e */
[----:B0-----:R-:W-:-:S04]  /*04d0*/  @!P0 IMAD.WIDE R18, R28, 0x4, R14 ;  /* 0x000000041c128825 */ /* 0x001fc800078e020e */
[----:B-1----:R-:W-:-:S04]  /*04e0*/  @!P1 IMAD.WIDE R20, R23, 0x4, R14 ;  /* 0x0000000417149825 */ /* 0x002fc800078e020e */
[----:B------:R-:W-:Y:S01]  /*04f0*/  @!P2 IMAD.WIDE R28, R29, 0x4, R14 ;  /* 0x000000041d1ca825 */ /* 0x000fe200078e020e */
[----:B------:R-:W-:-:S03]  /*0500*/  ULEA UR4, UR5, UR4, 0x2 ;  /* 0x0000000405047291 */ /* 0x000fc6000f8e10ff */
[-C--:B--2---:R-:W-:Y:S01]  /*0510*/  FFMA.FTZ R22, R5, -R0.reuse, R22 ;  /* 0x8000000005167223 */ /* 0x084fe20000010016 */
[----:B---3--:R-:W-:-:S04]  /*0520*/  FFMA.FTZ R10, R9, -R0, R10 ;  /* 0x80000000090a7223 */ /* 0x008fc8000001000a */
[----:B------:R2:W-:Y:S01]  /*0530*/  @!P0 STG.E desc[UR6][R18.64], R22 ;  /* 0x0000001612008986 */ /* 0x0005e2000c101906 */
[----:B-----5:R-:W-:-:S03]  /*0540*/  FFMA.FTZ R7, R6, -R0, R7 ;  /* 0x8000000006077223 */ /* 0x020fc60000010007 */
[----:B------:R2:W-:Y:S01]  /*0550*/  @!P1 STG.E desc[UR6][R20.64], R10 ;  /* 0x0000000a14009986 */ /* 0x0005e2000c101906 */
[----:B------:R-:W-:-:S03]  /*0560*/  FFMA.FTZ R11, R8, -R0, R11 ;  /* 0x80000000080b7223 */ /* 0x000fc6000001000b */
[----:B------:R2:W-:Y:S04]  /*0570*/  @!P2 STG.E desc[UR6][R28.64], R7 ;  /* 0x000000071c00a986 */ /* 0x0005e8000c101906 */
[----:B------:R2:W-:Y:S01]  /*0580*/  @!P3 STG.E desc[UR6][R24.64], R11 ;  /* 0x0000000b1800b986 */ /* 0x0005e2000c101906 */
[----:B------:R-:W-:-:S13]  /*0590*/  ISETP.LE.AND P0, PT, R3, UR4, PT ;  /* 0x0000000403007c0c */ /* 0x000fda000bf03270 */
[----:B--2---:R-:W-:Y:S05]  /*05a0*/  @!P0 BRA `(.L_x_7) ;  /* 0xfffffffc00648947 */ /* 0x004fea000383ffff */
[----:B------:R-:W-:Y:S05]  /*05b0*/  EXIT ;  /* 0x000000000000794d */ /* 0x000fea0003800000 */
.L_x_6:
[----:B------:R-:W0:Y:S01]  /*05c0*/  S2R R19, SR_TID.X ;  /* 0x0000000000137919 */ /* 0x000e220000002100 */
[----:B------:R-:W-:Y:S02]  /*05d0*/  VIMNMX R5, PT, PT, R4, R3, PT ;  /* 0x0000000304057248 */ /* 0x000fe40003fe0100 */
[----:B0-----:R-:W-:-:S04]  /*05e0*/  SHF.L.U32 R2, R19, 0x2, RZ ;  /* 0x0000000213027819 */ /* 0x001fc800000006ff */
[----:B------:R-:W-:-:S13]  /*05f0*/  ISETP.GT.AND P0, PT, R5, R2, PT ;  /* 0x000000020500720c */ /* 0x000fda0003f04270 */
[----:B------:R-:W-:Y:S05]  /*0600*/  @!P0 EXIT ;  /* 0x000000000000894d */ /* 0x000fea0003800000 */
[----:B------:R-:W-:Y:S01]  /*0610*/  VIMNMX.U32 R21, PT, PT, R4, R3, PT ;  /* 0x0000000304157248 */ /* 0x000fe20003fe0000 */
[----:B------:R-:W0:Y:S06]  /*0620*/  LDCU UR4, c[0x0][0x360] ;  /* 0x00006c00ff0477ac */ /* 0x000e2c0008000800 */
.L_x_8:
[----:B------:R-:W-:-:S04]  /*0630*/  IMAD.WIDE R16, R19, 0x10, R12 ;  /* 0x0000001013107825 */ /* 0x000fc800078e020c */
[C---:B-1----:R-:W-:Y:S01]  /*0640*/  IMAD.WIDE R2, R19.reuse, 0x10, R14 ;  /* 0x0000001013027825 */ /* 0x042fe200078e020e */
[----:B------:R-:W2:Y:S04]  /*0650*/  LDG.E.128 R4, desc[UR6][R16.64] ;  /* 0x0000000610047981 */ /* 0x000ea8000c1e1d00 */
[----:B------:R-:W2:Y:S01]  /*0660*/  LDG.E.128 R8, desc[UR6][R2.64] ;  /* 0x0000000602087981 */ /* 0x000ea2000c1e1d00 */
[----:B0-----:R-:W-:Y:S01]  /*0670*/  IADD3 R19, PT, PT, R19, UR4, RZ ;  /* 0x0000000413137c10 */ /* 0x001fe2000fffe0ff */
[-C--:B--2---:R-:W-:Y:S01]  /*0680*/  FFMA.FTZ R4, R4, -R0.reuse, R8 ;  /* 0x8000000004047223 */ /* 0x084fe20000010008 */
[-C--:B------:R-:W-:Y:S01]  /*0690*/  FFMA.FTZ R5, R5, -R0.reuse, R9 ;  /* 0x8000000005057223 */ /* 0x080fe20000010009 */
[-C--:B------:R-:W-:Y:S01]  /*06a0*/  FFMA.FTZ R6, R6, -R0.reuse, R10 ;  /* 0x8000000006067223 */ /* 0x080fe2000001000a */
[----:B------:R-:W-:Y:S01]  /*06b0*/  FFMA.FTZ R7, R7, -R0, R11 ;  /* 0x8000000007077223 */ /* 0x000fe2000001000b */
[----:B------:R-:W-:-:S04]  /*06c0*/  SHF.L.U32 R8, R19, 0x2, RZ ;  /* 0x0000000213087819 */ /* 0x000fc800000006ff */
[----:B------:R1:W-:Y:S01]  /*06d0*/  STG.E.128 desc[UR6][R2.64], R4 ;  /* 0x0000000402007986 */ /* 0x0003e2000c101d06 */
[----:B------:R-:W-:-:S13]  /*06e0*/  ISETP.GE.AND P0, PT, R8, R21, PT ;  /* 0x000000150800720c */ /* 0x000fda0003f06270 */
[----:B------:R-:W-:Y:S05]  /*06f0*/  @!P0 BRA `(.L_x_8) ;  /* 0xfffffffc00cc8947 */ /* 0x000fea000383ffff */
[----:B------:R-:W-:Y:S05]  /*0700*/  EXIT ;  /* 0x000000000000794d */ /* 0x000fea0003800000 */
.L_x_9:
        /* <DEDUP_REMOVED lines=15> */
.L_x_90:


//--------------------- .text._Z25multi_tensor_apply_kernelI18TensorListMetadataILi4EE17LAMBStage1FunctorIN3c104HalfEEJffffff10adamMode_tfPffEEvlPViT_T0_DpT1_ --------------------------
	.section	.text._Z25multi_tensor_apply_kernelI18TensorListMetadataILi4EE17LAMBStage1FunctorIN3c104HalfEEJffffff10adamMode_tfPffEEvlPViT_T0_DpT1_,"ax",@progbits
	.align	128
        .global         _Z25multi_tensor_apply_kernelI18TensorListMetadataILi4EE17LAMBStage1FunctorIN3c104HalfEEJffffff10adamMode_tfPffEEvlPViT_T0_DpT1_
        .type           _Z25multi_tensor_apply_kernelI18TensorListMetadataILi4EE17LAMBStage1FunctorIN3c104HalfEEJffffff10adamMode_tfPffEEvlPViT_T0_DpT1_,@function
        .size           _Z25multi_tensor_apply_kernelI18TensorListMetadataILi4EE17LAMBStage1FunctorIN3c104HalfEEJffffff10adamMode_tfPffEEvlPViT_T0_DpT1_,(.L_x_91 - _Z25multi_tensor_apply_kernelI18TensorListMetadataILi4EE17LAMBStage1FunctorIN3c104HalfEEJffffff10adamMode_tfPffEEvlPViT_T0_DpT1_)
        .other          _Z25multi_tensor_apply_kernelI18TensorListMetadataILi4EE17LAMBStage1FunctorIN3c104HalfEEJffffff10adamMode_tfPffEEvlPViT_T0_DpT1_,@"STO_CUDA_ENTRY STV_DEFAULT"
_Z25multi_tensor_apply_kernelI18TensorListMetadataILi4EE17LAMBStage1FunctorIN3c104HalfEEJffffff10adamMode_tfPffEEvlPViT_T0_DpT1_:
.text._Z25multi_tensor_apply_kernelI18TensorListMetadataILi4EE17LAMBStage1FunctorIN3c104HalfEEJffffff10adamMode_tfPffEEvlPViT_T0_DpT1_:
[----:B------:R-:W-:Y:S08]  /*0000*/  LDC R1, c[0x0][0x37c] ;  /* 0x0000df00ff017b82 */ /* 0x000ff00000000800 */
[----:B------:R-:W0:Y:S01]  /*0010*/  LDC.64 R2, c[0x0][0xfa0] ;  /* 0x0003e800ff027b82 */ /* 0x000e220000000a00 */
[----:B------:R-:W0:Y:S01]  /*0020*/  LDCU.64 UR16, c[0x0][0x358] ;  /* 0x00006b00ff1077ac */ /* 0x000e220008000a00 */
[----:B------:R-:W1:Y:S01]  /*0030*/  S2R R0, SR_CTAID.X ;  /* 0x0000000000007919 */ /* 0x000e620000002500 */
[----:B------:R-:W-:Y:S01]  /*0040*/  UMOV UR6, 0x10 ;  /* 0x0000001000067882 */ /* 0x000fe20000000000 */
[----:B------:R-:W2:Y:S01]  /*0050*/  LDCU UR15, c[0x0][0x380] ;  /* 0x00007000ff0f77ac */ /* 0x000ea20008000800 */
[----:B------:R-:W3:Y:S01]  /*0060*/  LDCU UR18, c[0x0][0xfa8] ;  /* 0x0001f500ff1277ac */ /* 0x000ee20008000800 */
[----:B0-----:R-:W3:Y:S02]  /*0070*/  LDG.E R2, desc[UR16][R2.64] ;  /* 0x0000001002027981 */ /* 0x001ee4000c1e1900 */
[----:B-1----:R-:W0:Y:S01]  /*0080*/  LDC.U8 R4, c[0x0][R0+0x930] ;  /* 0x00024c0000047b82 */ /* 0x002e220000000000 */
[----:B------:R-:W-:-:S05]  /*0090*/  IADD3 R5, PT, PT, R0, 0x10, RZ ;  /* 0x0000001000057810 */ /* 0x000fca0007ffe0ff */
[----:B------:R-:W-:-:S05]  /*00a0*/  IMAD R5, R0, 0x3, R5 ;  /* 0x0000000300057824 */ /* 0x000fca00078e0205 */
[----:B------:R-:W-:Y:S02]  /*00b0*/  R2UR UR5, R5 ;  /* 0x00000000050572ca */ /* 0x000fe400000e0000 */
[----:B0-----:R-:W-:-:S12]  /*00c0*/  R2UR UR4, R4 ;  /* 0x00000000040472ca */ /* 0x001fd800000e0000 */
[----:B------:R-:W2:Y:S01]  /*00d0*/  LDCU UR5, c[0x0][UR5+0xa60] ;  /* 0x00014c00050577ac */ /* 0x000ea20008000800 */
[----:B------:R-:W-:Y:S02]  /*00e0*/  ULEA UR4, UR4, UR6, 0x3 ;  /* 0x0000000604047291 */ /* 0x000fe4000f8e18ff */
[----:B--2---:R-:W-:-:S10]  /*00f0*/  UIMAD UR5, UR5, UR15, URZ ;  /* 0x0000000f050572a4 */ /* 0x004fd4000f8e02ff */
[----:B------:R-:W0:Y:S01]  /*0100*/  LDCU.64 UR6, c[0x0][UR4+0x380] ;  /* 0x00007000040677ac */ /* 0x000e220008000a00 */
[----:B------:R-:W1:Y:S01]  /*0110*/  LDCU.64 UR12, c[0x0][UR4+0x4a0] ;  /* 0x00009400040c77ac */ /* 0x000e620008000a00 */
[----:B------:R-:W2:Y:S01]  /*0120*/  LDCU UR14, c[0x0][UR4+0x800] ;  /* 0x00010000040e77ac */ /* 0x000ea20008000800 */
[----:B------:R-:W4:Y:S01]  /*0130*/  LDCU.64 UR8, c[0x0][UR4+0x5c0] ;  /* 0x0000b800040877ac */ /* 0x000f220008000a00 */
[----:B------:R-:W5:Y:S01]  /*0140*/  LDCU.64 UR10, c[0x0][UR4+0x6e0] ;  /* 0x0000dc00040a77ac */ /* 0x000f620008000a00 */
[----:B0-----:R-:W-:Y:S02]  /*0150*/  UIMAD.WIDE UR6, UR5, 0x2, UR6 ;  /* 0x00000002050678a5 */ /* 0x001fe4000f8e0206 */
[----:B-1----:R-:W-:Y:S02]  /*0160*/  UIMAD.WIDE UR12, UR5, 0x2, UR12 ;  /* 0x00000002050c78a5 */ /* 0x002fe4000f8e020c */
[----:B--2---:R-:W-:Y:S02]  /*0170*/  UIADD3 UR14, UPT, UPT, UR14, -UR5, URZ ;  /* 0x800000050e0e7290 */ /* 0x004fe4000fffe0ff */
[----:B------:R-:W-:-:S02]  /*0180*/  MOV R0, UR6 ;  /* 0x0000000600007c02 */ /* 0x000fc40008000f00 */
[----:B------:R-:W-:Y:S01]  /*0190*/  MOV R4, UR12 ;  /* 0x0000000c00047c02 */ /* 0x000fe20008000f00 */
[----:B----4-:R-:W-:Y:S01]  /*01a0*/  UIMAD.WIDE UR8, UR5, 0x2, UR8 ;  /* 0x00000002050878a5 */ /* 0x010fe2000f8e0208 */
[----:B------:R-:W-:Y:S01]  /*01b0*/  LOP3.LUT P2, RZ, R0, 0x7, RZ, 0xc0, !PT ;  /* 0x0000000700ff7812 */ /* 0x000fe2000784c0ff */
[----:B------:R-:W-:Y:S01]  /*01c0*/  ULOP3.LUT UP0, URZ, UR14, 0x3, UR15, 0xc8, !UPT ;  /* 0x000000030eff7892 */ /* 0x000fe2000f80c80f */
[----:B------:R-:W-:Y:S01]  /*01d0*/  LOP3.LUT P4, RZ, R4, 0x7, RZ, 0xc0, !PT ;  /* 0x0000000704ff7812 */ /* 0x000fe2000788c0ff */
[----:B-----5:R-:W-:Y:S02]  /*01e0*/  UIMAD.WIDE UR10, UR5, 0x2, UR10 ;  /* 0x00000002050a78a5 */ /* 0x020fe4000f8e020a */
[----:B------:R-:W-:Y:S02]  /*01f0*/  MOV R0, UR8 ;  /* 0x0000000800007c02 */ /* 0x000fe40008000f00 */
[----:B------:R-:W-:Y:S02]  /*0200*/  PLOP3.LUT P5, PT, PT, PT, UP0, 0x80, 0x8 ;  /* 0x000000000008781c */ /* 0x000fe40003faf008 */
[----:B------:R-:W-:-:S02]  /*0210*/  MOV R4, UR10 ;  /* 0x0000000a00047c02 */ /* 0x000fc40008000f00 */
[----:B------:R-:W-:Y:S01]  /*0220*/  LOP3.LUT P0, RZ, R0, 0x7, RZ, 0xc0, !PT ;  /* 0x0000000700ff7812 */ /* 0x000fe2000780c0ff */
[----:B------:R-:W-:Y:S01]  /*0230*/  HFMA2 R0, -RZ, RZ, 1.875, 0 ;  /* 0x3f800000ff007431 */ /* 0x000fe200000001ff */
[----:B------:R-:W-:Y:S02]  /*0240*/  LOP3.LUT P1, RZ, R4, 0x7, RZ, 0xc0, !PT ;  /* 0x0000000704ff7812 */ /* 0x000fe4000782c0ff */
[----:B------:R-:W-:-:S04]  /*0250*/  PLOP3.LUT P2, PT, P4, P2, P5, 0x1, 0x0 ;  /* 0x000000000000781c */ /* 0x000fc80002744051 */
[----:B------:R-:W-:Y:S02]  /*0260*/  PLOP3.LUT P0, PT, P1, P2, P0, 0x4, 0x0 ;  /* 0x000000000000781c */ /* 0x000fe40000f04004 */
[----:B---3--:R-:W-:-:S13]  /*0270*/  FSETP.GT.FTZ.AND P3, PT, R2, UR18, PT ;  /* 0x0000001202007c0b */ /* 0x008fda000bf74000 */
[----:B------:R-:W0:Y:S02]  /*0280*/  @P3 MUFU.RCP R3, UR18 ;  /* 0x0000001200033d08 */ /* 0x000e240008001000 */
[----:B0-----:R-:W-:Y:S01]  /*0290*/  @P3 FMUL.FTZ R0, R2, R3 ;  /* 0x0000000302003220 */ /* 0x001fe20000410000 */
[----:B------:R-:W-:Y:S06]  /*02a0*/  @P0 BRA `(.L_x_10) ;  /* 0x0000003400780947 */ /* 0x000fec0003800000 */
[----:B------:R-:W-:-:S04]  /*02b0*/  UISETP.LT.AND UP0, UPT, UR14, UR15, UPT ;  /* 0x0000000f0e00728c */ /* 0x000fc8000bf01270 */
[----:B------:R-:W-:-:S04]  /*02c0*/  USEL UR4, UR14, UR15, UP0 ;  /* 0x0000000f0e047287 */ /* 0x000fc80008000000 */
[----:B------:R-:W-:-:S06]  /*02d0*/  UISETP.GE.AND UP0, UPT, UR4, 0x1, UPT ;  /* 0x000000010400788c */ /* 0x000fcc000bf06270 */
[----:B------:R-:W-:-:S13]  /*02e0*/  PLOP3.LUT P0, PT, PT, PT, UP0, 0x80, 0x8 ;  /* 0x000000000008781c */ /* 0x000fda0003f0f008 */
[----:B------:R-:W-:Y:S05]  /*02f0*/  @!P0 EXIT ;  /* 0x000000000000894d */ /* 0x000fea0003800000 */
[----:B------:R-:W0:Y:S01]  /*0300*/  LDCU UR4, c[0x0][0xf98] ;  /* 0x0001f300ff0477ac */ /* 0x000e220008000800 */
[----:B------:R-:W-:Y:S01]  /*0310*/  UISETP.LT.U32.AND UP0, UPT, UR14, UR15, UPT ;  /* 0x0000000f0e00728c */ /* 0x000fe2000bf01070 */
[----:B------:R-:W1:Y:S03]  /*0320*/  LDCU UR18, c[0x0][0x360] ;  /* 0x00006c00ff1277ac */ /* 0x000e660008000800 */
[----:B------:R-:W-:Y:S01]  /*0330*/  USEL UR5, UR14, UR15, UP0 ;  /* 0x0000000f0e057287 */ /* 0x000fe20008000000 */
[----:B0-----:R-:W-:-:S13]  /*0340*/  FSETP.NEU.FTZ.AND P0, PT, RZ, UR4, PT ;  /* 0x00000004ff007c0b */ /* 0x001fda000bf1d000 */
[----:B-1----:R-:W-:Y:S05]  /*0350*/  @P0 BRA `(.L_x_11) ;  /* 0x0000001800340947 */ /* 0x002fea0003800000 */
[----:B------:R-:W0:Y:S02]  /*0360*/  LDCU UR12, c[0x0][0xf94] ;  /* 0x0001f280ff0c77ac */ /* 0x000e240008000800 */
[----:B0-----:R-:W-:-:S09]  /*0370*/  UISETP.NE.AND UP0, UPT, UR12, URZ, UPT ;  /* 0x000000ff0c00728c */ /* 0x001fd2000bf05270 */
[----:B------:R-:W-:Y:S05]  /*0380*/  BRA.U !UP0, `(.L_x_12) ;  /* 0x0000000d08047547 */ /* 0x000fea000b800000 */
[----:B------:R-:W0:Y:S01]  /*0390*/  S2R R25, SR_TID.X ;  /* 0x0000000000197919 */ /* 0x000e220000002100 */
[----:B------:R-:W-:Y:S01]  /*03a0*/  FMUL.FTZ R12, RZ, UR4 ;  /* 0x00000004ff0c7c20 */ /* 0x000fe20008410000 */
[----:B------:R-:W1:Y:S01]  /*03b0*/  LDCU UR13, c[0x0][0xf90] ;  /* 0x0001f200ff0d77ac */ /* 0x000e620008000800 */
[----:B------:R-:W2:Y:S01]  /*03c0*/  LDCU UR12, c[0x0][0xf7c] ;  /* 0x0001ef80ff0c77ac */ /* 0x000ea20008000800 */
[----:B------:R-:W-:-:S05]  /*03d0*/  UMOV UR4, URZ ;  /* 0x000000ff00047c82 */ /* 0x000fca0008000000 */
.L_x_21:
[----:B0-----:R-:W-:Y:S01]  /*03e0*/  IADD3 R13, PT, PT, R25, UR4, RZ ;  /* 0x00000004190d7c10 */ /* 0x001fe2000fffe0ff */
[----:B-123--:R-:W-:Y:S01]  /*03f0*/  HFMA2 R2, -RZ, RZ, 0, 1.1920928955078125e-07 ;  /* 0x00000002ff027431 */ /* 0x00efe200000001ff */
[----:B------:R-:W-:Y:S01]  /*0400*/  MOV R4, 0x2 ;  /* 0x0000000200047802 */ /* 0x000fe20000000f00 */
[----:B------:R-:W-:Y:S01]  /*0410*/  HFMA2 R7, -RZ, RZ, 0, 1.1920928955078125e-07 ;  /* 0x00000002ff077431 */ /* 0x000fe200000001ff */
[C---:B------:R-:W-:Y:S02]  /*0420*/  IADD3 R14, PT, PT, R13.reuse, UR18, RZ ;  /* 0x000000120d0e7c10 */ /* 0x040fe4000fffe0ff */
[----:B------:R-:W-:Y:S02]  /*0430*/  ISETP.GE.AND P0, PT, R13, UR5, PT ;  /* 0x000000050d007c0c */ /* 0x000fe4000bf06270 */
[C---:B------:R-:W-:Y:S02]  /*0440*/  IADD3 R15, PT, PT, R14.reuse, UR18, RZ ;  /* 0x000000120e0f7c10 */ /* 0x040fe4000fffe0ff */
[----:B------:R-:W-:-:S02]  /*0450*/  ISETP.GE.AND P1, PT, R14, UR5, PT ;  /* 0x000000050e007c0c */ /* 0x000fc4000bf26270 */
[C---:B------:R-:W-:Y:S02]  /*0460*/  IADD3 R16, PT, PT, R15.reuse, UR18, RZ ;  /* 0x000000120f107c10 */ /* 0x040fe4000fffe0ff */
[----:B------:R-:W-:Y:S02]  /*0470*/  ISETP.GE.AND P2, PT, R15, UR5, PT ;  /* 0x000000050f007c0c */ /* 0x000fe4000bf46270 */
[----:B------:R-:W-:Y:S01]  /*0480*/  ISETP.GE.AND P3, PT, R16, UR5, PT ;  /* 0x0000000510007c0c */ /* 0x000fe2000bf66270 */
[----:B------:R-:W-:Y:S01]  /*0490*/  HFMA2 R29, -RZ, RZ, 0, 1.1920928955078125e-07 ;  /* 0x00000002ff1d7431 */ /* 0x000fe200000001ff */
[----:B------:R-:W-:Y:S01]  /*04a0*/  MOV R26, 0x2 ;  /* 0x00000002001a7802 */ /* 0x000fe20000000f00 */
[----:B------:R-:W-:Y:S01]  /*04b0*/  @!P0 IMAD.WIDE R2, R13, R2, UR6 ;  /* 0x000000060d028e25 */ /* 0x000fe2000f8e0202 */
[----:B------:R-:W-:-:S03]  /*04c0*/  MOV R9, 0x2 ;  /* 0x0000000200097802 */ /* 0x000fc60000000f00 */
[----:B------:R-:W-:Y:S01]  /*04d0*/  @!P1 IMAD.WIDE R6, R14, R7, UR6 ;  /* 0x000000060e069e25 */ /* 0x000fe2000f8e0207 */
[----:B------:R0:W3:Y:S03]  /*04e0*/  @!P0 LDG.E.U16 R24, desc[UR16][R2.64] ;  /* 0x0000001002188981 */ /* 0x0000e6000c1e1500 */
[----:B------:R-:W-:Y:S01]  /*04f0*/  @!P0 IMAD.WIDE R4, R13, R4, UR10 ;  /* 0x0000000a0d048e25 */ /* 0x000fe2000f8e0204 */
[----:B------:R-:W4:Y:S03]  /*0500*/  @!P1 LDG.E.U16 R19, desc[UR16][R6.64] ;  /* 0x0000001006139981 */ /* 0x000f26000c1e1500 */
[----:B------:R-:W-:-:S04]  /*0510*/  @!P3 IMAD.WIDE R28, R16, R29, UR6 ;  /* 0x00000006101cbe25 */ /* 0x000fc8000f8e021d */
[----:B------:R-:W-:Y:S01]  /*0520*/  HFMA2 R11, -RZ, RZ, 0, 1.1920928955078125e-07 ;  /* 0x00000002ff0b7431 */ /* 0x000fe200000001ff */
[----:B------:R5:W2:Y:S01]  /*0530*/  @!P0 LDG.E.U16 R17, desc[UR16][R4.64] ;  /* 0x0000001004118981 */ /* 0x000aa2000c1e1500 */
[----:B------:R-:W-:-:S03]  /*0540*/  @!P2 IMAD.WIDE R26, R15, R26, UR6 ;  /* 0x000000060f1aae25 */ /* 0x000fc6000f8e021a */
[----:B------:R-:W2:Y:S01]  /*0550*/  @!P3 LDG.E.U16 R18, desc[UR16][R28.64] ;  /* 0x000000101c12b981 */ /* 0x000ea2000c1e1500 */
[----:B------:R-:W-:-:S04]  /*0560*/  @!P1 IMAD.WIDE R8, R14, R9, UR8 ;  /* 0x000000080e089e25 */ /* 0x000fc8000f8e0209 */
[----:B0-----:R-:W-:Y:S01]  /*0570*/  HFMA2 R3, -RZ, RZ, 0, 1.1920928955078125e-07 ;  /* 0x00000002ff037431 */ /* 0x001fe200000001ff */
[----:B------:R-:W2:Y:S01]  /*0580*/  @!P2 LDG.E.U16 R21, desc[UR16][R26.64] ;  /* 0x000000101a15a981 */ /* 0x000ea2000c1e1500 */
[----:B------:R-:W-:Y:S01]  /*0590*/  @!P1 IMAD.WIDE R10, R14, R11, UR10 ;  /* 0x0000000a0e0a9e25 */ /* 0x000fe2000f8e020b */
[----:B-----5:R-:W-:Y:S02]  /*05a0*/  MOV R4, 0x2 ;  /* 0x0000000200047802 */ /* 0x020fe40000000f00 */
[----:B------:R0:W5:Y:S01]  /*05b0*/  @!P1 LDG.E.U16 R20, desc[UR16][R8.64] ;  /* 0x0000001008149981 */ /* 0x000162000c1e1500 */
[----:B------:R-:W-:-:S03]  /*05c0*/  @!P3 IMAD.WIDE R2, R16, R3, UR10 ;  /* 0x0000000a1002be25 */ /* 0x000fc6000f8e0203 */
[----:B------:R1:W5:Y:S01]  /*05d0*/  @!P1 LDG.E.U16 R22, desc[UR16][R10.64] ;  /* 0x000000100a169981 */ /* 0x000362000c1e1500 */
[----:B------:R-:W-:-:S03]  /*05e0*/  @!P2 IMAD.WIDE R4, R15, R4, UR10 ;  /* 0x0000000a0f04ae25 */ /* 0x000fc6000f8e0204 */
[----:B------:R1:W5:Y:S04]  /*05f0*/  @!P3 LDG.E.U16 R26, desc[UR16][R2.64] ;  /* 0x00000010021ab981 */ /* 0x000368000c1e1500 */
[----:B------:R1:W5:Y:S01]  /*0600*/  @!P2 LDG.E.U16 R23, desc[UR16][R4.64] ;  /* 0x000000100417a981 */ /* 0x000362000c1e1500 */
[----:B------:R-:W-:-:S05]  /*0610*/  MOV R6, 0x2 ;  /* 0x0000000200067802 */ /* 0x000fca0000000f00 */
[----:B------:R-:W-:-:S04]  /*0620*/  @!P0 IMAD.WIDE R6, R13, R6, UR8 ;  /* 0x000000080d068e25 */ /* 0x000fc8000f8e0206 */
[----:B0-----:R-:W-:Y:S01]  /*0630*/  HFMA2 R8, -RZ, RZ, 0, 1.1920928955078125e-07 ;  /* 0x00000002ff087431 */ /* 0x001fe200000001ff */
[----:B-1----:R-:W-:Y:S01]  /*0640*/  MOV R11, 0x2 ;  /* 0x00000002000b7802 */ /* 0x002fe20000000f00 */
[----:B------:R-:W0:Y:S01]  /*0650*/  LDC.64 R2, c[0x0][0xf88] ;  /* 0x0003e200ff027b82 */ /* 0x000e220000000a00 */
[----:B------:R1:W5:Y:S02]  /*0660*/  @!P0 LDG.E.U16 R6, desc[UR16][R6.64] ;  /* 0x0000001006068981 */ /* 0x000364000c1e1500 */
[----:B------:R-:W-:-:S04]  /*0670*/  @!P2 IMAD.WIDE R8, R15, R8, UR8 ;  /* 0x000000080f08ae25 */ /* 0x000fc8000f8e0208 */
[----:B------:R-:W-:Y:S01]  /*0680*/  @!P3 IMAD.WIDE R10, R16, R11, UR8 ;  /* 0x00000008100abe25 */ /* 0x000fe2000f8e020b */
[----:B------:R-:W0:Y:S01]  /*0690*/  LDC.64 R4, c[0x0][0xf80] ;  /* 0x0003e000ff047b82 */ /* 0x000e220000000a00 */
[----:B------:R1:W5:Y:S04]  /*06a0*/  @!P2 LDG.E.U16 R8, desc[UR16][R8.64] ;  /* 0x000000100808a981 */ /* 0x000368000c1e1500 */
[----:B------:R2:W5:Y:S01]  /*06b0*/  @!P3 LDG.E.U16 R10, desc[UR16][R10.64] ;  /* 0x000000100a0ab981 */ /* 0x000562000c1e1500 */
[----:B------:R-:W2:Y:S01]  /*06c0*/  MUFU.RCP R27, R0 ;  /* 0x00000000001b7308 */ /* 0x000ea20000001000 */
[----:B------:R-:W-:Y:S01]  /*06d0*/  HFMA2 R28, -RZ, RZ, 0, 0 ;  /* 0x00000000ff1c7431 */ /* 0x000fe200000001ff */
[----:B-1----:R-:W-:Y:S01]  /*06e0*/  MOV R7, RZ ;  /* 0x000000ff00077202 */ /* 0x002fe20000000f00 */
[----:B------:R-:W-:Y:S01]  /*06f0*/  HFMA2 R9, -RZ, RZ, 0, 0 ;  /* 0x00000000ff097431 */ /* 0x000fe200000001ff */
[----:B------:R-:W-:Y:S01]  /*0700*/  BSSY.RECONVERGENT B0, `(.L_x_13) ;  /* 0x0000056000007945 */ /* 0x000fe20003800200 */
[----:B---3--:R-:W-:-:S02]  /*0710*/  @!P0 HADD2.F32 R28, -RZ, R24.H0_H0 ;  /* 0x20000018ff1c8230 */ /* 0x008fc40000004100 */
[----:B------:R-:W-:Y:S02]  /*0720*/  HFMA2 R24, -RZ, RZ, 0, 0 ;  /* 0x00000000ff187431 */ /* 0x000fe400000001ff */
[----:B----4-:R-:W-:Y:S02]  /*0730*/  @!P1 HADD2.F32 R24, -RZ, R19.H0_H0 ;  /* 0x20000013ff189230 */ /* 0x010fe40000004100 */
[----:B--2---:R-:W-:Y:S01]  /*0740*/  @!P0 HADD2.F32 R7, -RZ, R17.H0_H0 ;  /* 0x20000011ff078230 */ /* 0x004fe20000004100 */
[----:B------:R-:W-:Y:S01]  /*0750*/  MOV R17, RZ ;  /* 0x000000ff00117202 */ /* 0x000fe20000000f00 */
[----:B------:R-:W-:Y:S02]  /*0760*/  @!P3 HADD2.F32 R9, -RZ, R18.H0_H0 ;  /* 0x20000012ff09b230 */ /* 0x000fe40000004100 */
[C---:B------:R-:W-:Y:S01]  /*0770*/  FMUL.FTZ R11, R27.reuse, R24 ;  /* 0x000000181b0b7220 */ /* 0x040fe20000410000 */
[----:B------:R-:W-:Y:S01]  /*0780*/  @!P2 HADD2.F32 R17, -RZ, R21.H0_H0 ;  /* 0x20000015ff11a230 */ /* 0x000fe20000004100 */
[----:B------:R-:W-:Y:S01]  /*0790*/  MOV R21, RZ ;  /* 0x000000ff00157202 */ /* 0x000fe20000000f00 */
[C---:B------:R-:W-:Y:S01]  /*07a0*/  FMUL.FTZ R24, R27.reuse, R9 ;  /* 0x000000091b187220 */ /* 0x040fe20000410000 */
[----:B------:R-:W-:Y:S01]  /*07b0*/  FMUL.FTZ R18, R27, R28 ;  /* 0x0000001c1b127220 */ /* 0x000fe20000410000 */
[----:B-----5:R-:W-:-:S02]  /*07c0*/  @!P1 HADD2.F32 R21, -RZ, R20.H0_H0 ;  /* 0x20000014ff159230 */ /* 0x020fc40000004100 */
[----:B0-----:R-:W-:Y:S01]  /*07d0*/  FADD.FTZ R9, -R4, 1 ;  /* 0x3f80000004097421 */ /* 0x001fe20000010100 */
[----:B------:R-:W0:Y:S01]  /*07e0*/  MUFU.RCP R20, R3 ;  /* 0x0000000300147308 */ /* 0x000e220000001000 */
[----:B------:R-:W-:Y:S01]  /*07f0*/  FMUL.FTZ R28, R27, R17 ;  /* 0x000000111b1c7220 */ /* 0x000fe20000410000 */
[----:B------:R-:W-:Y:S02]  /*0800*/  HFMA2 R17, -RZ, RZ, 0, 0 ;  /* 0x00000000ff117431 */ /* 0x000fe400000001ff */
[----:B------:R-:W-:Y:S02]  /*0810*/  @!P1 HADD2.F32 R17, -RZ, R22.H0_H0 ;  /* 0x20000016ff119230 */ /* 0x000fe40000004100 */
[----:B------:R-:W-:Y:S01]  /*0820*/  FMUL.FTZ R7, R7, R4 ;  /* 0x0000000407077220 */ /* 0x000fe20000410000 */
[----:B------:R-:W-:Y:S01]  /*0830*/  FMUL.FTZ R19, R18, R9 ;  /* 0x0000000912137220 */ /* 0x000fe20000410000 */
[----:B------:R-:W-:Y:S02]  /*0840*/  HFMA2 R27, -RZ, RZ, 0, 0 ;  /* 0x00000000ff1b7431 */ /* 0x000fe400000001ff */
[----:B------:R-:W-:-:S02]  /*0850*/  @!P3 HADD2.F32 R27, -RZ, R26.H0_H0 ;  /* 0x2000001aff1bb230 */ /* 0x000fc40000004100 */
[----:B------:R-:W-:Y:S01]  /*0860*/  FMUL.FTZ R26, R17, R4 ;  /* 0x00000004111a7220 */ /* 0x000fe20000410000 */
[----:B------:R-:W-:Y:S01]  /*0870*/  FFMA.FTZ R19, R18, R19, R7 ;  /* 0x0000001312137223 */ /* 0x000fe20000010007 */
[----:B------:R-:W-:Y:S01]  /*0880*/  MOV R7, RZ ;  /* 0x000000ff00077202 */ /* 0x000fe20000000f00 */
[----:B------:R-:W-:Y:S02]  /*0890*/  @!P2 HADD2.F32 R7, -RZ, R23.H0_H0 ;  /* 0x20000017ff07a230 */ /* 0x000fe40000004100 */
[----:B------:R-:W-:-:S04]  /*08a0*/  FMUL.FTZ R17, R9, R11 ;  /* 0x0000000b09117220 */ /* 0x000fc80000410000 */
[----:B------:R-:W-:Y:S01]  /*08b0*/  FFMA.FTZ R17, R11, R17, R26 ;  /* 0x000000110b117223 */ /* 0x000fe2000001001a */
[----:B------:R-:W-:Y:S01]  /*08c0*/  FMUL.FTZ R7, R7, R4 ;  /* 0x0000000407077220 */ /* 0x000fe20000410000 */
[----:B------:R-:W-:Y:S01]  /*08d0*/  FMUL.FTZ R26, R9, R28 ;  /* 0x0000001c091a7220 */ /* 0x000fe20000410000 */
[----:B0-----:R-:W-:Y:S01]  /*08e0*/  FMUL.FTZ R22, R19, R20 ;  /* 0x0000001413167220 */ /* 0x001fe20000410000 */
[----:B------:R-:W-:Y:S02]  /*08f0*/  FMUL.FTZ R27, R27, R4 ;  /* 0x000000041b1b7220 */ /* 0x000fe40000410000 */
[----:B------:R-:W-:Y:S01]  /*0900*/  FFMA.FTZ R7, R28, R26, R7 ;  /* 0x0000001a1c077223 */ /* 0x000fe20000010007 */
[----:B------:R0:W-:Y:S01]  /*0910*/  MUFU.SQRT R3, R22 ;  /* 0x0000001600037308 */ /* 0x0001e20000002000 */
[----:B------:R-:W-:Y:S01]  /*0920*/  FMUL.FTZ R4, R17, R20 ;  /* 0x0000001411047220 */ /* 0x000fe20000410000 */
[----:B------:R-:W-:Y:S01]  /*0930*/  FMUL.FTZ R9, R9, R24 ;  /* 0x0000001809097220 */ /* 0x000fe20000410000 */
[----:B0-----:R-:W-:-:S03]  /*0940*/  FMUL.FTZ R22, R7, R20 ;  /* 0x0000001407167220 */ /* 0x001fc60000410000 */
[----:B------:R-:W-:Y:S02]  /*0950*/  FFMA.FTZ R9, R24, R9, R27 ;  /* 0x0000000918097223 */ /* 0x000fe4000001001b */
[----:B------:R0:W-:Y:S08]  /*0960*/  MUFU.RCP R23, R2 ;  /* 0x0000000200177308 */ /* 0x0001f00000001000 */
[----:B------:R-:W1:Y:S01]  /*0970*/  MUFU.SQRT R4, R4 ;  /* 0x0000000400047308 */ /* 0x000e620000002000 */
[----:B0-----:R-:W-:Y:S01]  /*0980*/  MOV R2, RZ ;  /* 0x000000ff00027202 */ /* 0x001fe20000000f00 */
[----:B------:R-:W-:-:S02]  /*0990*/  @!P0 HADD2.F32 R2, -RZ, R6.H0_H0 ;  /* 0x20000006ff028230 */ /* 0x000fc40000004100 */
[----:B------:R-:W-:-:S04]  /*09a0*/  FMUL.FTZ R6, R9, R20 ;  /* 0x0000001409067220 */ /* 0x000fc80000410000 */
[----:B------:R-:W0:Y:S08]  /*09b0*/  MUFU.SQRT R22, R22 ;  /* 0x0000001600167308 */ /* 0x000e300000002000 */
[----:B------:R-:W2:Y:S01]  /*09c0*/  MUFU.SQRT R6, R6 ;  /* 0x0000000600067308 */ /* 0x000ea20000002000 */
[----:B------:R-:W-:Y:S01]  /*09d0*/  FMUL.FTZ R20, R21, UR12 ;  /* 0x0000000c15147c20 */ /* 0x000fe20008410000 */
[----:B-1----:R-:W-:Y:S01]  /*09e0*/  FADD.FTZ R21, R4, UR13 ;  /* 0x0000000d04157e21 */ /* 0x002fe20008010000 */
[----:B------:R-:W-:-:S02]  /*09f0*/  FADD.FTZ R3, R3, UR13 ;  /* 0x0000000d03037e21 */ /* 0x000fc40008010000 */
[----:B------:R-:W-:Y:S01]  /*0a00*/  FFMA.FTZ R20, R11, R5, R20 ;  /* 0x000000050b147223 */ /* 0x000fe20000010014 */
[----:B0-----:R-:W-:Y:S01]  /*0a10*/  FADD.FTZ R27, R22, UR13 ;  /* 0x0000000d161b7e21 */ /* 0x001fe20008010000 */
[----:B------:R-:W-:Y:S01]  /*0a20*/  HFMA2 R11, -RZ, RZ, 0, 0 ;  /* 0x00000000ff0b7431 */ /* 0x000fe200000001ff */
[----:B------:R-:W0:Y:S01]  /*0a30*/  MUFU.RCP R21, R21 ;  /* 0x0000001500157308 */ /* 0x000e220000001000 */
[----:B------:R-:W-:Y:S01]  /*0a40*/  @!P2 HADD2.F32 R11, -RZ, R8.H0_H0 ;  /* 0x20000008ff0ba230 */ /* 0x000fe20000004100 */
[----:B------:R-:W-:Y:S01]  /*0a50*/  MOV R4, RZ ;  /* 0x000000ff00047202 */ /* 0x000fe20000000f00 */
[----:B------:R-:W-:Y:S02]  /*0a60*/  @!P3 HADD2.F32 R4, -RZ, R10.H0_H0 ;  /* 0x2000000aff04b230 */ /* 0x000fe40000004100 */
[----:B--2---:R-:W-:-:S03]  /*0a70*/  FADD.FTZ R8, R6, UR13 ;  /* 0x0000000d06087e21 */ /* 0x004fc60008010000 */
[----:B------:R-:W1:Y:S01]  /*0a80*/  MUFU.RCP R3, R3 ;  /* 0x0000000300037308 */ /* 0x000e620000001000 */
[----:B------:R-:W-:Y:S01]  /*0a90*/  FMUL.FTZ R6, R11, UR12 ;  /* 0x0000000c0b067c20 */ /* 0x000fe20008410000 */
[----:B------:R-:W-:-:S06]  /*0aa0*/  FMUL.FTZ R29, R2, UR12 ;  /* 0x0000000c021d7c20 */ /* 0x000fcc0008410000 */
[----:B------:R-:W2:Y:S01]  /*0ab0*/  MUFU.RCP R27, R27 ;  /* 0x0000001b001b7308 */ /* 0x000ea20000001000 */
[----:B------:R-:W-:Y:S01]  /*0ac0*/  FMUL.FTZ R4, R4, UR12 ;  /* 0x0000000c04047c20 */ /* 0x000fe20008410000 */
[-C--:B------:R-:W-:Y:S01]  /*0ad0*/  FFMA.FTZ R6, R28, R5.reuse, R6 ;  /* 0x000000051c067223 */ /* 0x080fe20000010006 */
[----:B------:R-:W-:-:S05]  /*0ae0*/  FFMA.FTZ R18, R18, R5, R29 ;  /* 0x0000000512127223 */ /* 0x000fca000001001d */
[----:B------:R3:W4:Y:S01]  /*0af0*/  MUFU.RCP R11, R8 ;  /* 0x00000008000b7308 */ /* 0x0007220000001000 */
[----:B------:R-:W-:Y:S01]  /*0b00*/  FMUL.FTZ R29, R20, R23 ;  /* 0x00000017141d7220 */ /* 0x000fe20000410000 */
[----:B------:R-:W-:Y:S01]  /*0b10*/  FFMA.FTZ R24, R24, R5, R4 ;  /* 0x0000000518187223 */ /* 0x000fe20000010004 */
[-C--:B------:R-:W-:Y:S01]  /*0b20*/  FMUL.FTZ R2, R6, R23.reuse ;  /* 0x0000001706027220 */ /* 0x080fe20000410000 */
[----:B------:R-:W-:Y:S01]  /*0b30*/  FMUL.FTZ R5, R18, R23 ;  /* 0x0000001712057220 */ /* 0x000fe20000410000 */
[--C-:B0-----:R-:W-:Y:S01]  /*0b40*/  FFMA.FTZ R29, R29, R21, R12.reuse ;  /* 0x000000151d1d7223 */ /* 0x101fe2000001000c */
[----:B------:R-:W-:Y:S02]  /*0b50*/  FMUL.FTZ R23, R24, R23 ;  /* 0x0000001718177220 */ /* 0x000fe40000410000 */
[--C-:B-1----:R-:W-:Y:S01]  /*0b60*/  FFMA.FTZ R3, R5, R3, R12.reuse ;  /* 0x0000000305037223 */ /* 0x102fe2000001000c */
[----:B--2---:R-:W-:Y:S01]  /*0b70*/  FFMA.FTZ R21, R2, R27, R12 ;  /* 0x0000001b02157223 */ /* 0x004fe2000001000c */
[----:B---3--:R-:W-:Y:S06]  /*0b80*/  @P0 BRA `(.L_x_14) ;  /* 0x0000000000340947 */ /* 0x008fec0003800000 */
[----:B------:R-:W-:Y:S02]  /*0b90*/  MOV R2, 0x2 ;  /* 0x0000000200027802 */ /* 0x000fe40000000f00 */
[----:B------:R-:W-:Y:S02]  /*0ba0*/  F2FP.F16.F32.PACK_AB R10, R18, R3 ;  /* 0x00000003120a723e */ /* 0x000fe400000000ff */
[----:B------:R-:W-:Y:S01]  /*0bb0*/  MOV R4, 0x2 ;  /* 0x0000000200047802 */ /* 0x000fe20000000f00 */
[C---:B------:R-:W-:Y:S01]  /*0bc0*/  IMAD.WIDE R2, R13.reuse, R2, UR6 ;  /* 0x000000060d027e25 */ /* 0x040fe2000f8e0202 */
[----:B------:R-:W-:Y:S02]  /*0bd0*/  F2FP.F16.F32.PACK_AB R19, RZ, R19 ;  /* 0x00000013ff13723e */ /* 0x000fe400000000ff */
[----:B------:R-:W-:Y:S01]  /*0be0*/  MOV R18, 0x2 ;  /* 0x0000000200127802 */ /* 0x000fe20000000f00 */
[----:B------:R-:W-:Y:S01]  /*0bf0*/  IMAD.WIDE R4, R13, R4, UR8 ;  /* 0x000000080d047e25 */ /* 0x000fe2000f8e0204 */
[----:B------:R-:W-:Y:S01]  /*0c00*/  PRMT R8, R10, 0x7632, R8 ;  /* 0x000076320a087816 */ /* 0x000fe20000000008 */
[----:B------:R0:W-:Y:S01]  /*0c10*/  STG.E.U16 desc[UR16][R2.64], R10 ;  /* 0x0000000a02007986 */ /* 0x0001e2000c101510 */
[----:B------:R-:W-:Y:S01]  /*0c20*/  PRMT R22, R19, 0x7610, R22 ;  /* 0x0000761013167816 */ /* 0x000fe20000000016 */
[----:B------:R-:W-:-:S02]  /*0c30*/  IMAD.WIDE R18, R13, R18, UR10 ;  /* 0x0000000a0d127e25 */ /* 0x000fc4000f8e0212 */
[----:B------:R0:W-:Y:S04]  /*0c40*/  STG.E.U16 desc[UR16][R4.64], R8 ;  /* 0x0000000804007986 */ /* 0x0001e8000c101510 */
[----:B------:R0:W-:Y:S02]  /*0c50*/  STG.E.U16 desc[UR16][R18.64], R22 ;  /* 0x0000001612007986 */ /* 0x0001e4000c101510 */
.L_x_14:
[----:B------:R-:W-:Y:S05]  /*0c60*/  BSYNC.RECONVERGENT B0 ;  /* 0x0000000000007941 */ /* 0x000fea0003800200 */
.L_x_13:
[----:B------:R-:W-:Y:S04]  /*0c70*/  BSSY.RECONVERGENT B0, `(.L_x_15) ;  /* 0x000000e000007945 */ /* 0x000fe80003800200 */
[----:B------:R-:W-:Y:S05]  /*0c80*/  @P1 BRA `(.L_x_16) ;  /* 0x0000000000301947 */ /* 0x000fea0003800000 */
[----:B0-----:R-:W-:Y:S01]  /*0c90*/  HFMA2 R3, -RZ, RZ, 0, 1.1920928955078125e-07 ;  /* 0x00000002ff037431 */ /* 0x001fe200000001ff */
[----:B------:R-:W-:Y:S01]  /*0ca0*/  MOV R5, 0x2 ;  /* 0x0000000200057802 */ /* 0x000fe20000000f00 */
[----:B------:R-:W-:Y:S01]  /*0cb0*/  HFMA2 R19, -RZ, RZ, 0, 1.1920928955078125e-07 ;  /* 0x00000002ff137431 */ /* 0x000fe200000001ff */
[----:B------:R-:W-:Y:S02]  /*0cc0*/  F2FP.F16.F32.PACK_AB R29, R20, R29 ;  /* 0x0000001d141d723e */ /* 0x000fe400000000ff */
[C---:B------:R-:W-:Y:S01]  /*0cd0*/  IMAD.WIDE R2, R14.reuse, R3, UR6 ;  /* 0x000000060e027e25 */ /* 0x040fe2000f8e0203 */
[----:B------:R-:W-:Y:S02]  /*0ce0*/  F2FP.F16.F32.PACK_AB R17, RZ, R17 ;  /* 0x00000011ff11723e */ /* 0x000fe400000000ff */
[----:B------:R-:W-:Y:S01]  /*0cf0*/  PRMT R8, R29, 0x7632, R8 ;  /* 0x000076321d087816 */ /* 0x000fe20000000008 */
[C---:B------:R-:W-:Y:S01]  /*0d00*/  IMAD.WIDE R4, R14.reuse, R5, UR8 ;  /* 0x000000080e047e25 */ /* 0x040fe2000f8e0205 */
[----:B------:R1:W-:Y:S03]  /*0d10*/  STG.E.U16 desc[UR16][R2.64], R29 ;  /* 0x0000001d02007986 */ /* 0x0003e6000c101510 */
[----:B------:R-:W-:Y:S01]  /*0d20*/  IMAD.WIDE R18, R14, R19, UR10 ;  /* 0x0000000a0e127e25 */ /* 0x000fe2000f8e0213 */
[----:B------:R1:W-:Y:S04]  /*0d30*/  STG.E.U16 desc[UR16][R4.64], R8 ;  /* 0x0000000804007986 */ /* 0x0003e8000c101510 */
[----:B------:R1:W-:Y:S02]  /*0d40*/  STG.E.U16 desc[UR16][R18.64], R17 ;  /* 0x0000001112007986 */ /* 0x0003e4000c101510 */
.L_x_16:
[----:B------:R-:W-:Y:S05]  /*0d50*/  BSYNC.RECONVERGENT B0 ;  /* 0x0000000000007941 */ /* 0x000fea0003800200 */
.L_x_15:
[----:B------:R-:W-:Y:S04]  /*0d60*/  BSSY.RECONVERGENT B0, `(.L_x_17) ;  /* 0x000000f000007945 */ /* 0x000fe80003800200 */
[----:B------:R-:W-:Y:S05]  /*0d70*/  @P2 BRA `(.L_x_18) ;  /* 0x0000000000342947 */ /* 0x000fea0003800000 */
[----:B01----:R-:W-:Y:S01]  /*0d80*/  MOV R2, 0x2 ;  /* 0x0000000200027802 */ /* 0x003fe20000000f00 */
[----:B------:R-:W-:Y:S01]  /*0d90*/  HFMA2 R4, -RZ, RZ, 0, 1.1920928955078125e-07 ;  /* 0x00000002ff047431 */ /* 0x000fe200000001ff */
[----:B------:R-:W-:Y:S02]  /*0da0*/  F2FP.F16.F32.PACK_AB R21, R6, R21 ;  /* 0x000000150615723e */ /* 0x000fe400000000ff */
[----:B------:R-:W-:Y:S01]  /*0db0*/  F2FP.F16.F32.PACK_AB R7, RZ, R7 ;  /* 0x00000007ff07723e */ /* 0x000fe200000000ff */
[----:B------:R-:W-:Y:S01]  /*0dc0*/  IMAD.WIDE R2, R15, R2, UR6 ;  /* 0x000000060f027e25 */ /* 0x000fe2000f8e0202 */
[----:B------:R-:W-:Y:S02]  /*0dd0*/  MOV R6, 0x2 ;  /* 0x0000000200067802 */ /* 0x000fe40000000f00 */
[----:B------:R-:W-:Y:S01]  /*0de0*/  PRMT R8, R21, 0x7632, R8 ;  /* 0x0000763215087816 */ /* 0x000fe20000000008 */
[----:B------:R-:W-:Y:S01]  /*0df0*/  IMAD.WIDE R4, R15, R4, UR8 ;  /* 0x000000080f047e25 */ /* 0x000fe2000f8e0204 */
[----:B------:R-:W-:Y:S01]  /*0e00*/  PRMT R10, R7, 0x7610, R10 ;  /* 0x00007610070a7816 */ /* 0x000fe2000000000a */
[----:B------:R2:W-:Y:S02]  /*0e10*/  STG.E.U16 desc[UR16][R2.64], R21 ;  /* 0x0000001502007986 */ /* 0x0005e4000c101510 */
[----:B------:R-:W-:-:S02]  /*0e20*/  IMAD.WIDE R6, R15, R6, UR10 ;  /* 0x0000000a0f067e25 */ /* 0x000fc4000f8e0206 */
[----:B------:R2:W-:Y:S04]  /*0e30*/  STG.E.U16 desc[UR16][R4.64], R8 ;  /* 0x0000000804007986 */ /* 0x0005e8000c101510 */
[----:B------:R2:W-:Y:S02]  /*0e40*/  STG.E.U16 desc[UR16][R6.64], R10 ;  /* 0x0000000a06007986 */ /* 0x0005e4000c101510 */
.L_x_18:
[----:B------:R-:W-:Y:S05]  /*0e50*/  BSYNC.RECONVERGENT B0 ;  /* 0x0000000000007941 */ /* 0x000fea0003800200 */
.L_x_17:
[----:B------:R-:W-:Y:S01]  /*0e60*/  BSSY.RECONVERGENT B0, `(.L_x_19) ;  /* 0x000000f000007945 */ /* 0x000fe20003800200 */
[----:B----4-:R-:W-:-:S03]  /*0e70*/  FFMA.FTZ R11, R23, R11, R12 ;  /* 0x0000000b170b7223 */ /* 0x010fc6000001000c */
[----:B------:R-:W-:Y:S05]  /*0e80*/  @P3 BRA `(.L_x_20) ;  /* 0x0000000000303947 */ /* 0x000fea0003800000 */
[----:B012---:R-:W-:Y:S01]  /*0e90*/  HFMA2 R3, -RZ, RZ, 0, 1.1920928955078125e-07 ;  /* 0x00000002ff037431 */ /* 0x007fe200000001ff */
[----:B------:R-:W-:Y:S01]  /*0ea0*/  MOV R5, 0x2 ;  /* 0x0000000200057802 */ /* 0x000fe20000000f00 */
[----:B------:R-:W-:Y:S01]  /*0eb0*/  HFMA2 R17, -RZ, RZ, 0, 1.1920928955078125e-07 ;  /* 0x00000002ff117431 */ /* 0x000fe200000001ff */
[----:B------:R-:W-:Y:S02]  /*0ec0*/  F2FP.F16.F32.PACK_AB R24, R24, R11 ;  /* 0x0000000b1818723e */ /* 0x000fe400000000ff */
[----:B------:R-:W-:Y:S01]  /*0ed0*/  IMAD.WIDE R2, R16, R3, UR6 ;  /* 0x0000000610027e25 */ /* 0x000fe2000f8e0203 */
[----:B------:R-:W-:Y:S02]  /*0ee0*/  F2FP.F16.F32.PACK_AB R9, RZ, R9 ;  /* 0x00000009ff09723e */ /* 0x000fe400000000ff */
[----:B------:R-:W-:Y:S01]  /*0ef0*/  PRMT R6, R24, 0x7632, R6 ;  /* 0x0000763218067816 */ /* 0x000fe20000000006 */
[C---:B------:R-:W-:Y:S01]  /*0f00*/  IMAD.WIDE R4, R16.reuse, R5, UR8 ;  /* 0x0000000810047e25 */ /* 0x040fe2000f8e0205 */
[----:B------:R3:W-:Y:S03]  /*0f10*/  STG.E.U16 desc[UR16][R2.64], R24 ;  /* 0x0000001802007986 */ /* 0x0007e6000c101510 */
[----:B------:R-:W-:Y:S01]  /*0f20*/  IMAD.WIDE R16, R16, R17, UR10 ;  /* 0x0000000a10107e25 */ /* 0x000fe2000f8e0211 */
[----:B------:R3:W-:Y:S04]  /*0f30*/  STG.E.U16 desc[UR16][R4.64], R6 ;  /* 0x0000000604007986 */ /* 0x0007e8000c101510 */
[----:B------:R3:W-:Y:S02]  /*0f40*/  STG.E.U16 desc[UR16][R16.64], R9 ;  /* 0x0000000910007986 */ /* 0x0007e4000c101510 */
.L_x_20:
[----:B------:R-:W-:Y:S05]  /*0f50*/  BSYNC.RECONVERGENT B0 ;  /* 0x0000000000007941 */ /* 0x000fea0003800200 */
.L_x_19:
[----:B------:R-:W-:-:S04]  /*0f60*/  ULEA UR4, UR18, UR4, 0x2 ;  /* 0x0000000412047291 */ /* 0x000fc8000f8e10ff */
[----:B------:R-:W-:-:S09]  /*0f70*/  UISETP.GE.AND UP0, UPT, UR4, UR5, UPT ;  /* 0x000000050400728c */ /* 0x000fd2000bf06270 */
[----:B------:R-:W-:Y:S05]  /*0f80*/  BRA.U !UP0, `(.L_x_21) ;  /* 0xfffffff508147547 */ /* 0x000fea000b83ffff */
[----:B------:R-:W-:Y:S05]  /*0f90*/  EXIT ;  /* 0x000000000000794d */ /* 0x000fea0003800000 */
.L_x_12:
[----:B------:R-:W0:Y:S01]  /*0fa0*/  S2R R18, SR_TID.X ;  /* 0x0000000000127919 */ /* 0x000e220000002100 */
[----:B------:R-:W-:Y:S01]  /*0fb0*/  FMUL.FTZ R2, RZ, UR4 ;  /* 0x00000004ff027c20 */ /* 0x000fe20008410000 */
[----:B------:R-:W1:Y:S01]  /*0fc0*/  LDCU UR13, c[0x0][0xf90] ;  /* 0x0001f200ff0d77ac */ /* 0x000e620008000800 */
[----:B------:R-:W2:Y:S01]  /*0fd0*/  LDCU UR12, c[0x0][0xf7c] ;  /* 0x0001ef80ff0c77ac */ /* 0x000ea20008000800 */
[----:B------:R-:W3:Y:S01]  /*0fe0*/  LDCU.64 UR14, c[0x0][0xf88] ;  /* 0x0001f100ff0e77ac */ /* 0x000ee20008000a00 */
[----:B------:R-:W-:-:S05]  /*0ff0*/  UMOV UR4, URZ ;  /* 0x000000ff00047c82 */ /* 0x000fca0008000000 */
.L_x_30:
[----:B01----:R-:W-:Y:S01]  /*1000*/  IADD3 R16, PT, PT, R18, UR4, RZ ;  /* 0x0000000412107c10 */ /* 0x003fe2000fffe0ff */
[----:B------:R-:W-:Y:S01]  /*1010*/  HFMA2 R25, -RZ, RZ, 0, 1.1920928955078125e-07 ;  /* 0x00000002ff197431 */ /* 0x000fe200000001ff */
[----:B---3--:R-:W-:Y:S01]  /*1020*/  MOV R7, 0x2 ;  /* 0x0000000200077802 */ /* 0x008fe20000000f00 */
[----:B--2---:R-:W-:Y:S01]  /*1030*/  HFMA2 R13, -RZ, RZ, 0, 1.1920928955078125e-07 ;  /* 0x00000002ff0d7431 */ /* 0x004fe200000001ff */
[C---:B------:R-:W-:Y:S02]  /*1040*/  IADD3 R3, PT, PT, R16.reuse, UR18, RZ ;  /* 0x0000001210037c10 */ /* 0x040fe4000fffe0ff */
[----:B------:R-:W-:Y:S02]  /*1050*/  ISETP.GE.AND P0, PT, R16, UR5, PT ;  /* 0x0000000510007c0c */ /* 0x000fe4000bf06270 */
[C---:B------:R-:W-:Y:S02]  /*1060*/  IADD3 R4, PT, PT, R3.reuse, UR18, RZ ;  /* 0x0000001203047c10 */ /* 0x040fe4000fffe0ff */
[----:B------:R-:W-:-:S02]  /*1070*/  ISETP.GE.AND P1, PT, R3, UR5, PT ;  /* 0x0000000503007c0c */ /* 0x000fc4000bf26270 */
[C---:B------:R-:W-:Y:S02]  /*1080*/  IADD3 R5, PT, PT, R4.reuse, UR18, RZ ;  /* 0x0000001204057c10 */ /* 0x040fe4000fffe0ff */
[----:B------:R-:W-:Y:S02]  /*1090*/  ISETP.GE.AND P2, PT, R4, UR5, PT ;  /* 0x0000000504007c0c */ /* 0x000fe4000bf46270 */
[----:B------:R-:W-:Y:S02]  /*10a0*/  ISETP.GE.AND P3, PT, R5, UR5, PT ;  /* 0x0000000505007c0c */ /* 0x000fe4000bf66270 */
[----:B------:R-:W-:Y:S01]  /*10b0*/  MOV R10, 0x2 ;  /* 0x00000002000a7802 */ /* 0x000fe20000000f00 */
[----:B------:R-:W-:Y:S01]  /*10c0*/  @!P0 IMAD.WIDE R24, R16, R25, UR6 ;  /* 0x0000000610188e25 */ /* 0x000fe2000f8e0219 */
[----:B------:R-:W-:-:S03]  /*10d0*/  MOV R8, 0x2 ;  /* 0x0000000200087802 */ /* 0x000fc60000000f00 */
[----:B------:R-:W-:Y:S02]  /*10e0*/  HFMA2 R27, -RZ, RZ, 0, 1.1920928955078125e-07 ;  /* 0x00000002ff1b7431 */ /* 0x000fe400000001ff */
[C---:B------:R-:W-:Y:S01]  /*10f0*/  @!P0 IMAD.WIDE R6, R16.reuse, R7, UR8 ;  /* 0x0000000810068e25 */ /* 0x040fe2000f8e0207 */
[----:B------:R-:W4:Y:S03]  /*1100*/  @!P0 LDG.E.U16 R24, desc[UR16][R24.64] ;  /* 0x0000001018188981 */ /* 0x000f26000c1e1500 */
[----:B------:R-:W-:-:S04]  /*1110*/  @!P0 IMAD.WIDE R12, R16, R13, UR10 ;  /* 0x0000000a100c8e25 */ /* 0x000fc8000f8e020d */
[----:B------:R-:W-:Y:S01]  /*1120*/  HFMA2 R14, -RZ, RZ, 0, 1.1920928955078125e-07 ;  /* 0x00000002ff0e7431 */ /* 0x000fe200000001ff */
[----:B------:R-:W5:Y:S01]  /*1130*/  @!P0 LDG.E.U16 R19, desc[UR16][R6.64] ;  /* 0x0000001006138981 */ /* 0x000f62000c1e1500 */
[----:B------:R-:W-:-:S03]  /*1140*/  @!P1 IMAD.WIDE R10, R3, R10, UR6 ;  /* 0x00000006030a9e25 */ /* 0x000fc6000f8e020a */
[----:B------:R0:W2:Y:S01]  /*1150*/  @!P0 LDG.E.U16 R17, desc[UR16][R12.64] ;  /* 0x000000100c118981 */ /* 0x0000a2000c1e1500 */
[----:B------:R-:W-:-:S03]  /*1160*/  @!P3 IMAD.WIDE R8, R5, R8, UR6 ;  /* 0x000000060508be25 */ /* 0x000fc6000f8e0208 */
[----:B------:R1:W3:Y:S01]  /*1170*/  @!P1 LDG.E.U16 R21, desc[UR16][R10.64] ;  /* 0x000000100a159981 */ /* 0x0002e2000c1e1500 */
[----:B------:R-:W-:-:S03]  /*1180*/  @!P2 IMAD.WIDE R26, R4, R27, UR6 ;  /* 0x00000006041aae25 */ /* 0x000fc6000f8e021b */
[----:B------:R-:W3:Y:S04]  /*1190*/  @!P3 LDG.E.U16 R22, desc[UR16][R8.64] ;  /* 0x000000100816b981 */ /* 0x000ee8000c1e1500 */
[----:B------:R1:W3:Y:S01]  /*11a0*/  @!P2 LDG.E.U16 R20, desc[UR16][R26.64] ;  /* 0x000000101a14a981 */ /* 0x0002e2000c1e1500 */
[----:B------:R-:W-:Y:S01]  /*11b0*/  @!P1 IMAD.WIDE R14, R3, R14, UR8 ;  /* 0x00000008030e9e25 */ /* 0x000fe2000f8e020e */
[----:B------:R-:W-:-:S03]  /*11c0*/  MOV R28, 0x2 ;  /* 0x00000002001c7802 */ /* 0x000fc60000000f00 */
[----:B0-----:R-:W-:Y:S01]  /*11d0*/  HFMA2 R13, -RZ, RZ, 0, 1.1920928955078125e-07 ;  /* 0x00000002ff0d7431 */ /* 0x001fe200000001ff */
[----:B------:R-:W-:Y:S01]  /*11e0*/  MOV R29, 0x2 ;  /* 0x00000002001d7802 */ /* 0x000fe20000000f00 */
[----:B-1----:R-:W-:Y:S01]  /*11f0*/  HFMA2 R10, -RZ, RZ, 0, 1.1920928955078125e-07 ;  /* 0x00000002ff0a7431 */ /* 0x002fe200000001ff */
[----:B------:R-:W3:Y:S01]  /*1200*/  @!P1 LDG.E.U16 R23, desc[UR16][R14.64] ;  /* 0x000000100e179981 */ /* 0x000ee2000c1e1500 */
[----:B------:R-:W-:Y:S01]  /*1210*/  @!P1 IMAD.WIDE R6, R3, R28, UR10 ;  /* 0x0000000a03069e25 */ /* 0x000fe2000f8e021c */
[----:B------:R-:W-:-:S03]  /*1220*/  MOV R26, 0x2 ;  /* 0x00000002001a7802 */ /* 0x000fc60000000f00 */
[C---:B------:R-:W-:Y:S01]  /*1230*/  @!P2 IMAD.WIDE R12, R4.reuse, R13, UR8 ;  /* 0x00000008040cae25 */ /* 0x040fe2000f8e020d */
[----:B------:R0:W3:Y:S03]  /*1240*/  @!P1 LDG.E.U16 R25, desc[UR16][R6.64] ;  /* 0x0000001006199981 */ /* 0x0000e6000c1e1500 */
[----:B------:R-:W-:Y:S02]  /*1250*/  @!P2 IMAD.WIDE R8, R4, R29, UR10 ;  /* 0x0000000a0408ae25 */ /* 0x000fe4000f8e021d */
[----:B------:R1:W3:Y:S02]  /*1260*/  @!P2 LDG.E.U16 R12, desc[UR16][R12.64] ;  /* 0x000000100c0ca981 */ /* 0x0002e4000c1e1500 */
[C---:B------:R-:W-:Y:S02]  /*1270*/  @!P3 IMAD.WIDE R10, R5.reuse, R10, UR8 ;  /* 0x00000008050abe25 */ /* 0x040fe4000f8e020a */
[----:B------:R1:W3:Y:S01]  /*1280*/  @!P2 LDG.E.U16 R8, desc[UR16][R8.64] ;  /* 0x000000100808a981 */ /* 0x0002e2000c1e1500 */
[----:B0-----:R-:W0:Y:S01]  /*1290*/  LDC.64 R6, c[0x0][0xf80] ;  /* 0x0003e000ff067b82 */ /* 0x001e220000000a00 */
[----:B------:R-:W-:-:S02]  /*12a0*/  @!P3 IMAD.WIDE R14, R5, R26, UR10 ;  /* 0x0000000a050ebe25 */ /* 0x000fc4000f8e021a */
[----:B------:R-:W3:Y:S04]  /*12b0*/  @!P3 LDG.E.U16 R10, desc[UR16][R10.64] ;  /* 0x000000100a0ab981 */ /* 0x000ee8000c1e1500 */
[----:B------:R0:W3:Y:S01]  /*12c0*/  @!P3 LDG.E.U16 R26, desc[UR16][R14.64] ;  /* 0x000000100e1ab981 */ /* 0x0000e2000c1e1500 */
[----:B------:R-:W3:Y:S01]  /*12d0*/  MUFU.RCP R29, R0 ;  /* 0x00000000001d7308 */ /* 0x000ee20000001000 */
[----:B-1----:R-:W-:Y:S01]  /*12e0*/  HFMA2 R13, -RZ, RZ, 0, 0 ;  /* 0x00000000ff0d7431 */ /* 0x002fe200000001ff */
[----:B------:R-:W-:Y:S01]  /*12f0*/  MOV R28, RZ ;  /* 0x000000ff001c7202 */ /* 0x000fe20000000f00 */
[----:B------:R-:W-:Y:S01]  /*1300*/  HFMA2 R27, -RZ, RZ, 0, 0 ;  /* 0x00000000ff1b7431 */ /* 0x000fe200000001ff */
[----:B------:R-:W-:Y:S01]  /*1310*/  MOV R9, RZ ;  /* 0x000000ff00097202 */ /* 0x000fe20000000f00 */
[----:B0-----:R-:W-:Y:S01]  /*1320*/  FADD.FTZ R15, -R6, 1 ;  /* 0x3f800000060f7421 */ /* 0x001fe20000010100 */
[----:B------:R-:W-:Y:S01]  /*1330*/  BSSY.RECONVERGENT B0, `(.L_x_22) ;  /* 0x0000041000007945 */ /* 0x000fe20003800200 */
[----:B----4-:R-:W-:-:S02]  /*1340*/  @!P0 HADD2.F32 R13, -RZ, R24.H0_H0 ;  /* 0x20000018ff0d8230 */ /* 0x010fc40000004100 */
[----:B-----5:R-:W-:Y:S01]  /*1350*/  @!P0 HADD2.F32 R28, -RZ, R19.H0_H0 ;  /* 0x20000013ff1c8230 */ /* 0x020fe20000004100 */
[----:B------:R-:W-:Y:S01]  /*1360*/  MOV R19, RZ ;  /* 0x000000ff00137202 */ /* 0x000fe20000000f00 */
[----:B--2---:R-:W-:Y:S02]  /*1370*/  @!P0 HADD2.F32 R27, -RZ, R17.H0_H0 ;  /* 0x20000011ff1b8230 */ /* 0x004fe40000004100 */
[----:B------:R-:W-:Y:S02]  /*1380*/  HFMA2 R17, -RZ, RZ, 0, 0 ;  /* 0x00000000ff117431 */ /* 0x000fe400000001ff */
[----:B---3--:R-:W-:Y:S02]  /*1390*/  @!P1 HADD2.F32 R9, -RZ, R21.H0_H0 ;  /* 0x20000015ff099230 */ /* 0x008fe40000004100 */
[----:B------:R-:W-:Y:S02]  /*13a0*/  @!P3 HADD2.F32 R19, -RZ, R22.H0_H0 ;  /* 0x20000016ff13b230 */ /* 0x000fe40000004100 */
[----:B------:R-:W-:Y:S01]  /*13b0*/  FFMA.FTZ R22, R29, R13, R2 ;  /* 0x0000000d1d167223 */ /* 0x000fe20000010002 */
[----:B------:R-:W-:-:S02]  /*13c0*/  @!P2 HADD2.F32 R17, -RZ, R20.H0_H0 ;  /* 0x20000014ff11a230 */ /* 0x000fc40000004100 */
[C-C-:B------:R-:W-:Y:S01]  /*13d0*/  FFMA.FTZ R11, R29.reuse, R9, R2.reuse ;  /* 0x000000091d0b7223 */ /* 0x140fe20000010002 */
[----:B------:R-:W-:Y:S01]  /*13e0*/  FMUL.FTZ R9, R22, R7 ;  /* 0x0000000716097220 */ /* 0x000fe20000410000 */
[----:B------:R-:W-:Y:S02]  /*13f0*/  HFMA2 R13, -RZ, RZ, 0, 0 ;  /* 0x00000000ff0d7431 */ /* 0x000fe400000001ff */
[--C-:B------:R-:W-:Y:S01]  /*1400*/  FFMA.FTZ R14, R29, R17, R2.reuse ;  /* 0x000000111d0e7223 */ /* 0x100fe20000010002 */
[----:B------:R-:W-:Y:S01]  /*1410*/  FMUL.FTZ R17, R15, R22 ;  /* 0x000000160f117220 */ /* 0x000fe20000410000 */
[----:B------:R-:W-:Y:S01]  /*1420*/  FFMA.FTZ R9, R28, UR12, R9 ;  /* 0x0000000c1c097c23 */ /* 0x000fe20008010009 */
[----:B------:R-:W-:Y:S02]  /*1430*/  @!P1 HADD2.F32 R13, -RZ, R23.H0_H0 ;  /* 0x20000017ff0d9230 */ /* 0x000fe40000004100 */
[----:B------:R-:W-:Y:S01]  /*1440*/  FMUL.FTZ R28, R11, R7 ;  /* 0x000000070b1c7220 */ /* 0x000fe20000410000 */
[----:B------:R-:W-:Y:S01]  /*1450*/  FFMA.FTZ R20, R29, R19, R2 ;  /* 0x000000131d147223 */ /* 0x000fe20000010002 */
[----:B------:R-:W-:Y:S01]  /*1460*/  FMUL.FTZ R22, R22, R17 ;  /* 0x0000001116167220 */ /* 0x000fe20000410000 */
[C---:B------:R-:W-:Y:S01]  /*1470*/  FMUL.FTZ R17, R15.reuse, R11 ;  /* 0x0000000b0f117220 */ /* 0x040fe20000410000 */
[----:B------:R-:W-:Y:S01]  /*1480*/  FMUL.FTZ R21, R15, R14 ;  /* 0x0000000e0f157220 */ /* 0x000fe20000410000 */
[----:B------:R-:W-:Y:S01]  /*1490*/  MOV R24, RZ ;  /* 0x000000ff00187202 */ /* 0x000fe20000000f00 */
[----:B------:R-:W-:Y:S01]  /*14a0*/  FFMA.FTZ R13, R13, UR12, R28 ;  /* 0x0000000c0d0d7c23 */ /* 0x000fe2000801001c */
[----:B------:R-:W-:-:S02]  /*14b0*/  @!P1 HADD2.F32 R24, -RZ, R25.H0_H0 ;  /* 0x20000019ff189230 */ /* 0x000fc40000004100 */
[----:B------:R-:W-:Y:S02]  /*14c0*/  HFMA2 R19, -RZ, RZ, 0, 0 ;  /* 0x00000000ff137431 */ /* 0x000fe400000001ff */
[----:B------:R-:W-:Y:S01]  /*14d0*/  FMUL.FTZ R15, R15, R20 ;  /* 0x000000140f0f7220 */ /* 0x000fe20000410000 */
[----:B------:R-:W-:Y:S01]  /*14e0*/  MOV R28, RZ ;  /* 0x000000ff001c7202 */ /* 0x000fe20000000f00 */
[----:B------:R-:W-:Y:S01]  /*14f0*/  FMUL.FTZ R11, R11, R17 ;  /* 0x000000110b0b7220 */ /* 0x000fe20000410000 */
[----:B------:R-:W-:Y:S02]  /*1500*/  @!P2 HADD2.F32 R19, -RZ, R12.H0_H0 ;  /* 0x2000000cff13a230 */ /* 0x000fe40000004100 */
[C---:B------:R-:W-:Y:S01]  /*1510*/  FMUL.FTZ R21, R14.reuse, R21 ;  /* 0x000000150e157220 */ /* 0x040fe20000410000 */
[----:B------:R-:W-:Y:S02]  /*1520*/  @!P2 HADD2.F32 R28, -RZ, R8.H0_H0 ;  /* 0x20000008ff1ca230 */ /* 0x000fe40000004100 */
[-C--:B------:R-:W-:Y:S01]  /*1530*/  FMUL.FTZ R17, R14, R7.reuse ;  /* 0x000000070e117220 */ /* 0x080fe20000410000 */
[C---:B------:R-:W-:Y:S01]  /*1540*/  FMUL.FTZ R14, R20.reuse, R7 ;  /* 0x00000007140e7220 */ /* 0x040fe20000410000 */
[----:B------:R-:W-:Y:S01]  /*1550*/  FMUL.FTZ R7, R20, R15 ;  /* 0x0000000f14077220 */ /* 0x000fe20000410000 */
[----:B------:R-:W-:Y:S01]  /*1560*/  HFMA2 R15, -RZ, RZ, 0, 0 ;  /* 0x00000000ff0f7431 */ /* 0x000fe200000001ff */
[----:B------:R-:W-:Y:S01]  /*1570*/  MOV R20, RZ ;  /* 0x000000ff00147202 */ /* 0x000fe20000000f00 */
[----:B------:R-:W-:Y:S01]  /*1580*/  FFMA.FTZ R12, R24, R6, R11 ;  /* 0x00000006180c7223 */ /* 0x000fe2000001000b */
[----:B------:R-:W-:Y:S01]  /*1590*/  FFMA.FTZ R19, R19, UR12, R17 ;  /* 0x0000000c13137c23 */ /* 0x000fe20008010011 */
[----:B------:R-:W-:-:S02]  /*15a0*/  @!P3 HADD2.F32 R15, -RZ, R10.H0_H0 ;  /* 0x2000000aff0fb230 */ /* 0x000fc40000004100 */
[-C--:B------:R-:W-:Y:S01]  /*15b0*/  FFMA.FTZ R21, R28, R6.reuse, R21 ;  /* 0x000000061c157223 */ /* 0x080fe20000010015 */
[----:B------:R-:W-:Y:S02]  /*15c0*/  @!P3 HADD2.F32 R20, -RZ, R26.H0_H0 ;  /* 0x2000001aff14b230 */ /* 0x000fe40000004100 */
[----:B------:R-:W-:Y:S01]  /*15d0*/  FFMA.FTZ R11, R27, R6, R22 ;  /* 0x000000061b0b7223 */ /* 0x000fe20000010016 */
[----:B------:R-:W-:Y:S06]  /*15e0*/  @P0 BRA `(.L_x_23) ;  /* 0x0000000000540947 */ /* 0x000fec0003800000 */
[----:B------:R-:W0:Y:S01]  /*15f0*/  MUFU.RCP R8, UR15 ;  /* 0x0000000f00087d08 */ /* 0x000e220008001000 */
[----:B------:R-:W-:Y:S02]  /*1600*/  MOV R23, 0x2 ;  /* 0x0000000200177802 */ /* 0x000fe40000000f00 */
[----:B------:R-:W-:Y:S02]  /*1610*/  MOV R25, 0x2 ;  /* 0x0000000200197802 */ /* 0x000fe40000000f00 */
[----:B------:R-:W-:-:S03]  /*1620*/  MOV R27, 0x2 ;  /* 0x00000002001b7802 */ /* 0x000fc60000000f00 */
[----:B------:R-:W1:Y:S01]  /*1630*/  MUFU.RCP R10, UR14 ;  /* 0x0000000e000a7d08 */ /* 0x000e620008001000 */
[----:B0-----:R-:W-:Y:S01]  /*1640*/  FMUL.FTZ R8, R11, R8 ;  /* 0x000000080b087220 */ /* 0x001fe20000410000 */
[----:B------:R-:W-:-:S04]  /*1650*/  F2FP.F16.F32.PACK_AB R11, RZ, R11 ;  /* 0x0000000bff0b723e */ /* 0x000fc800000000ff */
[----:B------:R-:W-:Y:S02]  /*1660*/  PRMT R24, R11, 0x7610, R24 ;  /* 0x000076100b187816 */ /* 0x000fe40000000018 */
[----:B------:R-:W0:Y:S01]  /*1670*/  MUFU.SQRT R8, R8 ;  /* 0x0000000800087308 */ /* 0x000e220000002000 */
[----:B-1----:R-:W-:Y:S01]  /*1680*/  FMUL.FTZ R10, R9, R10 ;  /* 0x0000000a090a7220 */ /* 0x002fe20000410000 */
[----:B0-----:R-:W-:-:S06]  /*1690*/  FADD.FTZ R17, R8, UR13 ;  /* 0x0000000d08117e21 */ /* 0x001fcc0008010000 */
[----:B------:R-:W0:Y:S02]  /*16a0*/  MUFU.RCP R17, R17 ;  /* 0x0000001100117308 */ /* 0x000e240000001000 */
[----:B0-----:R-:W-:-:S05]  /*16b0*/  FMUL.FTZ R10, R10, R17 ;  /* 0x000000110a0a7220 */ /* 0x001fca0000410000 */
[----:B------:R-:W-:Y:S01]  /*16c0*/  F2FP.F16.F32.PACK_AB R22, R9, R10 ;  /* 0x0000000a0916723e */ /* 0x000fe200000000ff */
[----:B------:R-:W-:-:S03]  /*16d0*/  IMAD.WIDE R8, R16, R23, UR6 ;  /* 0x0000000610087e25 */ /* 0x000fc6000f8e0217 */
[----:B------:R-:W-:Y:S01]  /*16e0*/  PRMT R23, R22, 0x7632, R23 ;  /* 0x0000763216177816 */ /* 0x000fe20000000017 */
[C---:B------:R-:W-:Y:S01]  /*16f0*/  IMAD.WIDE R10, R16.reuse, R25, UR8 ;  /* 0x00000008100a7e25 */ /* 0x040fe2000f8e0219 */
[----:B------:R0:W-:Y:S03]  /*1700*/  STG.E.U16 desc[UR16][R8.64], R22 ;  /* 0x0000001608007986 */ /* 0x0001e6000c101510 */
[----:B------:R-:W-:Y:S01]  /*1710*/  IMAD.WIDE R16, R16, R27, UR10 ;  /* 0x0000000a10107e25 */ /* 0x000fe2000f8e021b */
[----:B------:R0:W-:Y:S04]  /*1720*/  STG.E.U16 desc[UR16][R10.64], R23 ;  /* 0x000000170a007986 */ /* 0x0001e8000c101510 */
[----:B------:R0:W-:Y:S02]  /*1730*/  STG.E.U16 desc[UR16][R16.64], R24 ;  /* 0x0000001810007986 */ /* 0x0001e4000c101510 */
.L_x_23:
[----:B------:R-:W-:Y:S05]  /*1740*/  BSYNC.RECONVERGENT B0 ;  /* 0x0000000000007941 */ /* 0x000fea0003800200 */
.L_x_22:
[----:B------:R-:W-:Y:S04]  /*1750*/  BSSY.RECONVERGENT B0, `(.L_x_24) ;  /* 0x0000018000007945 */ /* 0x000fe80003800200 */
[----:B------:R-:W-:Y:S05]  /*1760*/  @P1 BRA `(.L_x_25) ;  /* 0x0000000000581947 */ /* 0x000fea0003800000 */
[----:B0-----:R-:W0:Y:S01]  /*1770*/  MUFU.RCP R9, UR15 ;  /* 0x0000000f00097d08 */ /* 0x001e220008001000 */
[----:B------:R-:W-:Y:S01]  /*1780*/  MOV R24, 0x2 ;  /* 0x0000000200187802 */ /* 0x000fe20000000f00 */
[----:B------:R-:W-:-:S06]  /*1790*/  HFMA2 R26, -RZ, RZ, 0, 1.1920928955078125e-07 ;  /* 0x00000002ff1a7431 */ /* 0x000fcc00000001ff */
[----:B------:R-:W1:Y:S01]  /*17a0*/  MUFU.RCP R22, UR14 ;  /* 0x0000000e00167d08 */ /* 0x000e620008001000 */
[----:B0-----:R-:W-:Y:S01]  /*17b0*/  FMUL.FTZ R8, R12, R9 ;  /* 0x000000090c087220 */ /* 0x001fe20000410000 */
[----:B------:R-:W-:-:S04]  /*17c0*/  F2FP.F16.F32.PACK_AB R12, RZ, R12 ;  /* 0x0000000cff0c723e */ /* 0x000fc800000000ff */
[----:B------:R-:W-:Y:S02]  /*17d0*/  PRMT R23, R12, 0x7610, R23 ;  /* 0x000076100c177816 */ /* 0x000fe40000000017 */
[----:B------:R-:W0:Y:S01]  /*17e0*/  MUFU.SQRT R8, R8 ;  /* 0x0000000800087308 */ /* 0x000e220000002000 */
[----:B-1----:R-:W-:Y:S01]  /*17f0*/  FMUL.FTZ R9, R13, R22 ;  /* 0x000000160d097220 */ /* 0x002fe20000410000 */
[----:B------:R-:W-:Y:S02]  /*1800*/  HFMA2 R22, -RZ, RZ, 0, 1.1920928955078125e-07 ;  /* 0x00000002ff167431 */ /* 0x000fe400000001ff */
[----:B0-----:R-:W-:-:S04]  /*1810*/  FADD.FTZ R16, R8, UR13 ;  /* 0x0000000d08107e21 */ /* 0x001fc80008010000 */
[----:B------:R-:W0:Y:S02]  /*1820*/  MUFU.RCP R10, R16 ;  /* 0x00000010000a7308 */ /* 0x000e240000001000 */
[----:B0-----:R-:W-:Y:S01]  /*1830*/  FMUL.FTZ R10, R9, R10 ;  /* 0x0000000a090a7220 */ /* 0x001fe20000410000 */
[----:B------:R-:W-:-:S04]  /*1840*/  IMAD.WIDE R8, R3, R22, UR6 ;  /* 0x0000000603087e25 */ /* 0x000fc8000f8e0216 */
[----:B------:R-:W-:Y:S01]  /*1850*/  F2FP.F16.F32.PACK_AB R13, R13, R10 ;  /* 0x0000000a0d0d723e */ /* 0x000fe200000000ff */
[----:B------:R-:W-:-:S03]  /*1860*/  IMAD.WIDE R10, R3, R24, UR8 ;  /* 0x00000008030a7e25 */ /* 0x000fc6000f8e0218 */
[C---:B------:R-:W-:Y:S02]  /*1870*/  PRMT R16, R13.reuse, 0x7610, R16 ;  /* 0x000076100d107816 */ /* 0x040fe40000000010 */
[----:B------:R-:W-:Y:S01]  /*1880*/  PRMT R17, R13, 0x7632, R17 ;  /* 0x000076320d117816 */ /* 0x000fe20000000011 */
[----:B------:R-:W-:Y:S02]  /*1890*/  IMAD.WIDE R12, R3, R26, UR10 ;  /* 0x0000000a030c7e25 */ /* 0x000fe4000f8e021a */
[----:B------:R1:W-:Y:S04]  /*18a0*/  STG.E.U16 desc[UR16][R8.64], R16 ;  /* 0x0000001008007986 */ /* 0x0003e8000c101510 */
[----:B------:R1:W-:Y:S04]  /*18b0*/  STG.E.U16 desc[UR16][R10.64], R17 ;  /* 0x000000110a007986 */ /* 0x0003e8000c101510 */
[----:B------:R1:W-:Y:S02]  /*18c0*/  STG.E.U16 desc[UR16][R12.64], R23 ;  /* 0x000000170c007986 */ /* 0x0003e4000c101510 */
.L_x_25:
[----:B------:R-:W-:Y:S05]  /*18d0*/  BSYNC.RECONVERGENT B0 ;  /* 0x0000000000007941 */ /* 0x000fea0003800200 */
.L_x_24:
[----:B------:R-:W-:Y:S04]  /*18e0*/  BSSY.RECONVERGENT B0, `(.L_x_26) ;  /* 0x0000016000007945 */ /* 0x000fe80003800200 */
[----:B------:R-:W-:Y:S05]  /*18f0*/  @P2 BRA `(.L_x_27) ;  /* 0x0000000000502947 */ /* 0x000fea0003800000 */
[----:B01----:R-:W0:Y:S01]  /*1900*/  MUFU.RCP R8, UR15 ;  /* 0x0000000f00087d08 */ /* 0x003e220008001000 */
[----:B------:R-:W-:Y:S01]  /*1910*/  HFMA2 R11, -RZ, RZ, 0, 1.1920928955078125e-07 ;  /* 0x00000002ff0b7431 */ /* 0x000fe200000001ff */
[----:B------:R-:W-:-:S04]  /*1920*/  MOV R13, 0x2 ;  /* 0x00000002000d7802 */ /* 0x000fc80000000f00 */
[----:B------:R-:W-:-:S04]  /*1930*/  IMAD.WIDE R10, R4, R11, UR8 ;  /* 0x00000008040a7e25 */ /* 0x000fc8000f8e020b */
[----:B0-----:R-:W-:Y:S01]  /*1940*/  FMUL.FTZ R3, R21, R8 ;  /* 0x0000000815037220 */ /* 0x001fe20000410000 */
[----:B------:R-:W-:Y:S01]  /*1950*/  F2FP.F16.F32.PACK_AB R21, RZ, R21 ;  /* 0x00000015ff15723e */ /* 0x000fe200000000ff */
[----:B------:R-:W0:Y:S08]  /*1960*/  MUFU.RCP R8, UR14 ;  /* 0x0000000e00087d08 */ /* 0x000e300008001000 */
[----:B------:R-:W1:Y:S01]  /*1970*/  MUFU.SQRT R3, R3 ;  /* 0x0000000300037308 */ /* 0x000e620000002000 */
[----:B0-----:R-:W-:Y:S01]  /*1980*/  FMUL.FTZ R8, R19, R8 ;  /* 0x0000000813087220 */ /* 0x001fe20000410000 */
[----:B-1----:R-:W-:-:S06]  /*1990*/  FADD.FTZ R12, R3, UR13 ;  /* 0x0000000d030c7e21 */ /* 0x002fcc0008010000 */
[----:B------:R0:W1:Y:S02]  /*19a0*/  MUFU.RCP R9, R12 ;  /* 0x0000000c00097308 */ /* 0x0000640000001000 */
[----:B0-----:R-:W-:-:S04]  /*19b0*/  IMAD.WIDE R12, R4, R13, UR10 ;  /* 0x0000000a040c7e25 */ /* 0x001fc8000f8e020d */
[----:B-1----:R-:W-:Y:S01]  /*19c0*/  FMUL.FTZ R8, R8, R9 ;  /* 0x0000000908087220 */ /* 0x002fe20000410000 */
[----:B------:R-:W-:-:S04]  /*19d0*/  MOV R9, 0x2 ;  /* 0x0000000200097802 */ /* 0x000fc80000000f00 */
[----:B------:R-:W-:Y:S01]  /*19e0*/  F2FP.F16.F32.PACK_AB R19, R19, R8 ;  /* 0x000000081313723e */ /* 0x000fe200000000ff */
[----:B------:R-:W-:-:S03]  /*19f0*/  IMAD.WIDE R8, R4, R9, UR6 ;  /* 0x0000000604087e25 */ /* 0x000fc6000f8e0209 */
[----:B------:R-:W-:Y:S02]  /*1a00*/  PRMT R3, R19, 0x7632, R3 ;  /* 0x0000763213037816 */ /* 0x000fe40000000003 */
[----:B------:R2:W-:Y:S04]  /*1a10*/  STG.E.U16 desc[UR16][R8.64], R19 ;  /* 0x0000001308007986 */ /* 0x0005e8000c101510 */
[----:B------:R2:W-:Y:S04]  /*1a20*/  STG.E.U16 desc[UR16][R10.64], R3 ;  /* 0x000000030a007986 */ /* 0x0005e8000c101510 */
[----:B------:R2:W-:Y:S02]  /*1a30*/  STG.E.U16 desc[UR16][R12.64], R21 ;  /* 0x000000150c007986 */ /* 0x0005e4000c101510 */
.L_x_27:
[----:B------:R-:W-:Y:S05]  /*1a40*/  BSYNC.RECONVERGENT B0 ;  /* 0x0000000000007941 */ /* 0x000fea0003800200 */
.L_x_26:
[----:B------:R-:W-:Y:S01]  /*1a50*/  BSSY.RECONVERGENT B0, `(.L_x_28) ;  /* 0x0000019000007945 */ /* 0x000fe20003800200 */
[----:B------:R-:W-:Y:S01]  /*1a60*/  FFMA.FTZ R15, R15, UR12, R14 ;  /* 0x0000000c0f0f7c23 */ /* 0x000fe2000801000e */
[----:B------:R-:W-:Y:S02]  /*1a70*/  FFMA.FTZ R20, R20, R6, R7 ;  /* 0x0000000614147223 */ /* 0x000fe40000010007 */
[----:B------:R-:W-:Y:S05]  /*1a80*/  @P3 BRA `(.L_x_29) ;  /* 0x0000000000543947 */ /* 0x000fea0003800000 */
[----:B--2---:R-:W2:Y:S01]  /*1a90*/  MUFU.RCP R3, UR15 ;  /* 0x0000000f00037d08 */ /* 0x004ea20008001000 */
[----:B01----:R-:W-:Y:S01]  /*1aa0*/  HFMA2 R8, -RZ, RZ, 0, 1.1920928955078125e-07 ;  /* 0x00000002ff087431 */ /* 0x003fe200000001ff */
[----:B------:R-:W-:Y:S01]  /*1ab0*/  MOV R12, 0x2 ;  /* 0x00000002000c7802 */ /* 0x000fe20000000f00 */
[----:B------:R-:W-:-:S05]  /*1ac0*/  HFMA2 R14, -RZ, RZ, 0, 1.1920928955078125e-07 ;  /* 0x00000002ff0e7431 */ /* 0x000fca00000001ff */
[----:B------:R-:W0:Y:S01]  /*1ad0*/  MUFU.RCP R6, UR14 ;  /* 0x0000000e00067d08 */ /* 0x000e220008001000 */
[----:B--2---:R-:W-:-:S07]  /*1ae0*/  FMUL.FTZ R3, R20, R3 ;  /* 0x0000000314037220 */ /* 0x004fce0000410000 */
[----:B------:R-:W1:Y:S01]  /*1af0*/  MUFU.SQRT R3, R3 ;  /* 0x0000000300037308 */ /* 0x000e620000002000 */
[----:B0-----:R-:W-:Y:S01]  /*1b00*/  FMUL.FTZ R6, R15, R6 ;  /* 0x000000060f067220 */ /* 0x001fe20000410000 */
[----:B-1----:R-:W-:-:S06]  /*1b10*/  FADD.FTZ R4, R3, UR13 ;  /* 0x0000000d03047e21 */ /* 0x002fcc0008010000 */
[----:B------:R-:W0:Y:S02]  /*1b20*/  MUFU.RCP R7, R4 ;  /* 0x0000000400077308 */ /* 0x000e240000001000 */
[----:B0-----:R-:W-:Y:S01]  /*1b30*/  FMUL.FTZ R6, R6, R7 ;  /* 0x0000000706067220 */ /* 0x001fe20000410000 */
[----:B------:R-:W-:-:S04]  /*1b40*/  F2FP.F16.F32.PACK_AB R7, RZ, R20 ;  /* 0x00000014ff07723e */ /* 0x000fc800000000ff */
[----:B------:R-:W-:Y:S02]  /*1b50*/  F2FP.F16.F32.PACK_AB R10, R15, R6 ;  /* 0x000000060f0a723e */ /* 0x000fe400000000ff */
[----:B------:R-:W-:Y:S01]  /*1b60*/  PRMT R11, R7, 0x7610, R11 ;  /* 0x00007610070b7816 */ /* 0x000fe2000000000b */
[----:B------:R-:W-:Y:S01]  /*1b70*/  IMAD.WIDE R6, R5, R8, UR6 ;  /* 0x0000000605067e25 */ /* 0x000fe2000f8e0208 */
[----:B------:R-:W-:-:S03]  /*1b80*/  PRMT R3, R10, 0x7632, R3 ;  /* 0x000076320a037816 */ /* 0x000fc60000000003 */
[C---:B------:R-:W-:Y:S01]  /*1b90*/  IMAD.WIDE R8, R5.reuse, R12, UR8 ;  /* 0x0000000805087e25 */ /* 0x040fe2000f8e020c */
[----:B------:R3:W-:Y:S03]  /*1ba0*/  STG.E.U16 desc[UR16][R6.64], R10 ;  /* 0x0000000a06007986 */ /* 0x0007e6000c101510 */
[----:B------:R-:W-:Y:S01]  /*1bb0*/  IMAD.WIDE R4, R5, R14, UR10 ;  /* 0x0000000a05047e25 */ /* 0x000fe2000f8e020e */
[----:B------:R3:W-:Y:S04]  /*1bc0*/  STG.E.U16 desc[UR16][R8.64], R3 ;  /* 0x0000000308007986 */ /* 0x0007e8000c101510 */
[----:B------:R3:W-:Y:S02]  /*1bd0*/  STG.E.U16 desc[UR16][R4.64], R11 ;  /* 0x0000000b04007986 */ /* 0x0007e4000c101510 */
.L_x_29:
[----:B------:R-:W-:Y:S05]  /*1be0*/  BSYNC.RECONVERGENT B0 ;  /* 0x0000000000007941 */ /* 0x000fea0003800200 */
.L_x_28:
[----:B------:R-:W-:-:S04]  /*1bf0*/  ULEA UR4, UR18, UR4, 0x2 ;  /* 0x0000000412047291 */ /* 0x000fc8000f8e10ff */
[----:B------:R-:W-:-:S09]  /*1c00*/  UISETP.GE.AND UP0, UPT, UR4, UR5, UPT ;  /* 0x000000050400728c */ /* 0x000fd2000bf06270 */
[----:B------:R-:W-:Y:S05]  /*1c10*/  BRA.U !UP0, `(.L_x_30) ;  /* 0xfffffff108f87547 */ /* 0x000fea000b83ffff */
[----:B------:R-:W-:Y:S05]  /*1c20*/  EXIT ;  /* 0x000000000000794d */ /* 0x000fea0003800000 */
.L_x_11:
[----:B------:R-:W0:Y:S02]  /*1c30*/  LDCU UR4, c[0x0][0xf94] ;  /* 0x0001f280ff0477ac */ /* 0x000e240008000800 */
[----:B0-----:R-:W-:-:S09]  /*1c40*/  UISETP.NE.AND UP0, UPT, UR4, URZ, UPT ;  /* 0x000000ff0400728c */ /* 0x001fd2000bf05270 */
[----:B------:R-:W-:Y:S05]  /*1c50*/  BRA.U !UP0, `(.L_x_31) ;  /* 0x0000000d08807547 */ /* 0x000fea000b800000 */
[----:B------:R-:W0:Y:S01]  /*1c60*/  LDCU UR15, c[0x0][0xf90] ;  /* 0x0001f200ff0f77ac */ /* 0x000e220008000800 */
[----:B------:R-:W1:Y:S01]  /*1c70*/  LDCU UR19, c[0x0][0xf98] ;  /* 0x0001f300ff1377ac */ /* 0x000e620008000800 */
[----:B------:R-:W2:Y:S01]  /*1c80*/  LDCU UR14, c[0x0][0xf7c] ;  /* 0x0001ef80ff0e77ac */ /* 0x000ea20008000800 */
[----:B------:R-:W-:-:S05]  /*1c90*/  UMOV UR4, URZ ;  /* 0x000000ff00047c82 */ /* 0x000fca0008000000 */
.L_x_40:
[----:B0--3--:R-:W3:Y:S01]  /*1ca0*/  S2R R28, SR_TID.X ;  /* 0x00000000001c7919 */ /* 0x009ee20000002100 */
[----:B------:R-:W-:Y:S01]  /*1cb0*/  HFMA2 R25, -RZ, RZ, 0, 1.1920928955078125e-07 ;  /* 0x00000002ff197431 */ /* 0x000fe200000001ff */
[----:B-12-4-:R-:W-:Y:S01]  /*1cc0*/  MOV R5, 0x2 ;  /* 0x0000000200057802 */ /* 0x016fe20000000f00 */
[----:B------:R-:W-:Y:S01]  /*1cd0*/  HFMA2 R7, -RZ, RZ, 0, 1.1920928955078125e-07 ;  /* 0x00000002ff077431 */ /* 0x000fe200000001ff */
[----:B------:R-:W-:Y:S02]  /*1ce0*/  MOV R15, 0x2 ;  /* 0x00000002000f7802 */ /* 0x000fe40000000f00 */
[----:B---3--:R-:W-:-:S04]  /*1cf0*/  IADD3 R28, PT, PT, R28, UR4, RZ ;  /* 0x000000041c1c7c10 */ /* 0x008fc8000fffe0ff */
[C---:B------:R-:W-:Y:S02]  /*1d00*/  ISETP.GE.AND P0, PT, R28.reuse, UR5, PT ;  /* 0x000000051c007c0c */ /* 0x040fe4000bf06270 */
[----:B------:R-:W-:-:S04]  /*1d10*/  IADD3 R8, PT, PT, R28, UR18, RZ ;  /* 0x000000121c087c10 */ /* 0x000fc8000fffe0ff */
[C---:B------:R-:W-:Y:S02]  /*1d20*/  ISETP.GE.AND P1, PT, R8.reuse, UR5, PT ;  /* 0x0000000508007c0c */ /* 0x040fe4000bf26270 */
[----:B------:R-:W-:-:S04]  /*1d30*/  IADD3 R2, PT, PT, R8, UR18, RZ ;  /* 0x0000001208027c10 */ /* 0x000fc8000fffe0ff */
[----:B------:R-:W-:Y:S01]  /*1d40*/  ISETP.GE.AND P2, PT, R2, UR5, PT ;  /* 0x0000000502007c0c */ /* 0x000fe2000bf46270 */
[----:B------:R-:W-:-:S04]  /*1d50*/  @!P0 IMAD.WIDE R24, R28, R25, UR6 ;  /* 0x000000061c188e25 */ /* 0x000fc8000f8e0219 */
[----:B------:R-:W-:Y:S02]  /*1d60*/  @!P0 IMAD.WIDE R4, R28, R5, UR10 ;  /* 0x0000000a1c048e25 */ /* 0x000fe4000f8e0205 */
[----:B------:R-:W3:Y:S01]  /*1d70*/  @!P0 LDG.E.U16 R24, desc[UR16][R24.64] ;  /* 0x0000001018188981 */ /* 0x000ee2000c1e1500 */
[----:B------:R-:W-:-:S03]  /*1d80*/  IADD3 R10, PT, PT, R2, UR18, RZ ;  /* 0x00000012020a7c10 */ /* 0x000fc6000fffe0ff */
[----:B------:R4:W5:Y:S01]  /*1d90*/  @!P0 LDG.E.U16 R23, desc[UR16][R4.64] ;  /* 0x0000001004178981 */ /* 0x000962000c1e1500 */
[----:B------:R-:W-:Y:S01]  /*1da0*/  @!P1 IMAD.WIDE R6, R8, R7, UR6 ;  /* 0x0000000608069e25 */ /* 0x000fe2000f8e0207 */
[----:B------:R-:W-:-:S03]  /*1db0*/  ISETP.GE.AND P3, PT, R10, UR5, PT ;  /* 0x000000050a007c0c */ /* 0x000fc6000bf66270 */
[----:B------:R-:W-:Y:S02]  /*1dc0*/  HFMA2 R19, -RZ, RZ, 0, 1.1920928955078125e-07 ;  /* 0x00000002ff137431 */ /* 0x000fe400000001ff */
[----:B------:R-:W-:Y:S01]  /*1dd0*/  @!P1 IMAD.WIDE R14, R8, R15, UR10 ;  /* 0x0000000a080e9e25 */ /* 0x000fe2000f8e020f */
[----:B------:R-:W-:Y:S01]  /*1de0*/  MOV R3, 0x2 ;  /* 0x0000000200037802 */ /* 0x000fe20000000f00 */
[----:B------:R-:W2:Y:S02]  /*1df0*/  @!P1 LDG.E.U16 R22, desc[UR16][R6.64] ;  /* 0x0000001006169981 */ /* 0x000ea4000c1e1500 */
[----:B------:R-:W-:Y:S02]  /*1e00*/  HFMA2 R27, -RZ, RZ, 0, 1.1920928955078125e-07 ;  /* 0x00000002ff1b7431 */ /* 0x000fe400000001ff */
[C---:B------:R-:W-:Y:S01]  /*1e10*/  @!P2 IMAD.WIDE R18, R2.reuse, R19, UR6 ;  /* 0x000000060212ae25 */ /* 0x040fe2000f8e0213 */
[----:B------:R-:W2:Y:S03]  /*1e20*/  @!P1 LDG.E.U16 R21, desc[UR16][R14.64] ;  /* 0x000000100e159981 */ /* 0x000ea6000c1e1500 */
[----:B----4-:R-:W-:-:S02]  /*1e30*/  @!P2 IMAD.WIDE R4, R2, R3, UR10 ;  /* 0x0000000a0204ae25 */ /* 0x010fc4000f8e0203 */
[----:B------:R-:W4:Y:S02]  /*1e40*/  @!P2 LDG.E.U16 R19, desc[UR16][R18.64] ;  /* 0x000000101213a981 */ /* 0x000f24000c1e1500 */
[C---:B------:R-:W-:Y:S02]  /*1e50*/  @!P3 IMAD.WIDE R26, R10.reuse, R27, UR6 ;  /* 0x000000060a1abe25 */ /* 0x040fe4000f8e021b */
[----:B------:R0:W4:Y:S04]  /*1e60*/  @!P2 LDG.E.U16 R12, desc[UR16][R4.64] ;  /* 0x00000010040ca981 */ /* 0x000128000c1e1500 */
[----:B------:R1:W4:Y:S01]  /*1e70*/  @!P3 LDG.E.U16 R20, desc[UR16][R26.64] ;  /* 0x000000101a14b981 */ /* 0x000322000c1e1500 */
[----:B0-----:R-:W-:-:S05]  /*1e80*/  @!P3 IMAD.WIDE R4, R10, R3, UR10 ;  /* 0x0000000a0a04be25 */ /* 0x001fca000f8e0203 */
[----:B------:R0:W4:Y:S01]  /*1e90*/  @!P3 LDG.E.U16 R13, desc[UR16][R4.64] ;  /* 0x00000010040db981 */ /* 0x000122000c1e1500 */
[----:B------:R-:W-:Y:S01]  /*1ea0*/  MOV R7, 0x2 ;  /* 0x0000000200077802 */ /* 0x000fe20000000f00 */
[----:B------:R-:W-:Y:S01]  /*1eb0*/  HFMA2 R9, -RZ, RZ, 0, 1.1920928955078125e-07 ;  /* 0x00000002ff097431 */ /* 0x000fe200000001ff */
[----:B------:R-:W-:Y:S01]  /*1ec0*/  MOV R17, 0x2 ;  /* 0x0000000200117802 */ /* 0x000fe20000000f00 */
[----:B------:R-:W-:Y:S01]  /*1ed0*/  HFMA2 R29, -RZ, RZ, 0, 1.1920928955078125e-07 ;  /* 0x00000002ff1d7431 */ /* 0x000fe200000001ff */
[----:B-1----:R-:W-:Y:S01]  /*1ee0*/  MOV R27, 0x2 ;  /* 0x00000002001b7802 */ /* 0x002fe20000000f00 */
[----:B------:R-:W-:Y:S01]  /*1ef0*/  @!P1 IMAD.WIDE R6, R8, R7, UR12 ;  /* 0x0000000c08069e25 */ /* 0x000fe2000f8e0207 */
[----:B------:R-:W-:-:S03]  /*1f00*/  MOV R11, 0x2 ;  /* 0x00000002000b7802 */ /* 0x000fc60000000f00 */
[----:B------:R-:W-:-:S04]  /*1f10*/  @!P1 IMAD.WIDE R8, R8, R9, UR8 ;  /* 0x0000000808089e25 */ /* 0x000fc8000f8e0209 */
[----:B0-----:R-:W-:Y:S01]  /*1f20*/  HFMA2 R5, -RZ, RZ, 0, 1.1920928955078125e-07 ;  /* 0x00000002ff057431 */ /* 0x001fe200000001ff */
[----:B------:R0:W4:Y:S01]  /*1f30*/  @!P1 LDG.E.U16 R14, desc[UR16][R6.64] ;  /* 0x00000010060e9981 */ /* 0x000122000c1e1500 */
[----:B------:R-:W-:-:S03]  /*1f40*/  @!P0 IMAD.WIDE R16, R28, R17, UR8 ;  /* 0x000000081c108e25 */ /* 0x000fc6000f8e0211 */
[----:B------:R1:W4:Y:S01]  /*1f50*/  @!P1 LDG.E.U16 R15, desc[UR16][R8.64] ;  /* 0x00000010080f9981 */ /* 0x000322000c1e1500 */
[----:B------:R-:W-:-:S03]  /*1f60*/  @!P0 IMAD.WIDE R28, R28, R29, UR12 ;  /* 0x0000000c1c1c8e25 */ /* 0x000fc6000f8e021d */
[----:B------:R-:W4:Y:S01]  /*1f70*/  @!P0 LDG.E.U16 R16, desc[UR16][R16.64] ;  /* 0x0000001010108981 */ /* 0x000f22000c1e1500 */
[C---:B------:R-:W-:Y:S01]  /*1f80*/  @!P2 IMAD.WIDE R26, R2.reuse, R27, UR8 ;  /* 0x00000008021aae25 */ /* 0x040fe2000f8e021b */
[----:B0-----:R-:W0:Y:S02]  /*1f90*/  LDC.64 R6, c[0x0][0xf88] ;  /* 0x0003e200ff067b82 */ /* 0x001e240000000a00 */
[----:B------:R-:W4:Y:S01]  /*1fa0*/  @!P0 LDG.E.U16 R18, desc[UR16][R28.64] ;  /* 0x000000101c128981 */ /* 0x000f22000c1e1500 */
[----:B------:R-:W-:-:S04]  /*1fb0*/  @!P2 IMAD.WIDE R2, R2, R3, UR12 ;  /* 0x0000000c0202ae25 */ /* 0x000fc8000f8e0203 */
[C---:B------:R-:W-:Y:S01]  /*1fc0*/  @!P3 IMAD.WIDE R4, R10.reuse, R5, UR8 ;  /* 0x000000080a04be25 */ /* 0x040fe2000f8e0205 */
[----:B------:R1:W4:Y:S02]  /*1fd0*/  @!P2 LDG.E.U16 R17, desc[UR16][R26.64] ;  /* 0x000000101a11a981 */ /* 0x000324000c1e1500 */
[----:B-1----:R-:W1:Y:S01]  /*1fe0*/  LDC.64 R8, c[0x0][0xf80] ;  /* 0x0003e000ff087b82 */ /* 0x002e620000000a00 */
[----:B------:R-:W-:Y:S01]  /*1ff0*/  @!P3 IMAD.WIDE R10, R10, R11, UR12 ;  /* 0x0000000c0a0abe25 */ /* 0x000fe2000f8e020b */
[----:B------:R-:W4:Y:S04]  /*2000*/  @!P2 LDG.E.U16 R2, desc[UR16][R2.64] ;  /* 0x000000100202a981 */ /* 0x000f28000c1e1500 */
[----:B------:R1:W4:Y:S04]  /*2010*/  @!P3 LDG.E.U16 R4, desc[UR16][R4.64] ;  /* 0x000000100404b981 */ /* 0x000328000c1e1500 */
[----:B------:R1:W4:Y:S01]  /*2020*/  @!P3 LDG.E.U16 R10, desc[UR16][R10.64] ;  /* 0x000000100a0ab981 */ /* 0x000322000c1e1500 */
[----:B------:R-:W5:Y:S01]  /*2030*/  MUFU.RCP R25, R0 ;  /* 0x0000000000197308 */ /* 0x000f620000001000 */
[----:B------:R-:W-:-:S07]  /*2040*/  CS2R R26, SRZ ;  /* 0x00000000001a7805 */ /* 0x000fce000001ff00 */
[----:B0-----:R-:W0:Y:S01]  /*2050*/  MUFU.RCP R7, R7 ;  /* 0x0000000700077308 */ /* 0x001e220000001000 */
[----:B-1----:R-:W-:Y:S01]  /*2060*/  FADD.FTZ R5, -R8, 1 ;  /* 0x3f80000008057421 */ /* 0x002fe20000010100 */
[----:B------:R-:W-:Y:S02]  /*2070*/  MOV R3, RZ ;  /* 0x000000ff00037202 */ /* 0x000fe40000000f00 */
[----:B------:R-:W-:-:S04]  /*2080*/  MOV R11, RZ ;  /* 0x000000ff000b7202 */ /* 0x000fc80000000f00 */
[----:B------:R-:W-:Y:S01]  /*2090*/  MUFU.RCP R6, R6 ;  /* 0x0000000600067308 */ /* 0x000fe20000001000 */
[----:B------:R-:W-:Y:S01]  /*20a0*/  BSSY.RECONVERGENT B0, `(.L_x_32) ;  /* 0x000005e000007945 */ /* 0x000fe20003800200 */
[----:B---3--:R-:W-:Y:S02]  /*20b0*/  @!P0 HADD2.F32 R26, -RZ, R24.H0_H0 ;  /* 0x20000018ff1a8230 */ /* 0x008fe40000004100 */
[----:B-----5:R-:W-:-:S03]  /*20c0*/  @!P0 HADD2.F32 R27, -RZ, R23.H0_H0 ;  /* 0x20000017ff1b8230 */ /* 0x020fc60000004100 */
[----:B------:R-:W-:Y:S02]  /*20d0*/  FMUL.FTZ R26, R25, R26 ;  /* 0x0000001a191a7220 */ /* 0x000fe40000410000 */
[----:B------:R-:W-:Y:S02]  /*20e0*/  FMUL.FTZ R27, R27, R8 ;  /* 0x000000081b1b7220 */ /* 0x000fe40000410000 */
[----:B------:R-:W-:Y:S01]  /*20f0*/  FMUL.FTZ R28, R5, R26 ;  /* 0x0000001a051c7220 */ /* 0x000fe20000410000 */
[----:B------:R-:W-:Y:S02]  /*2100*/  HFMA2 R24, -RZ, RZ, 0, 0 ;  /* 0x00000000ff187431 */ /* 0x000fe400000001ff */
[----:B--2---:R-:W-:Y:S02]  /*2110*/  @!P1 HADD2.F32 R24, -RZ, R22.H0_H0 ;  /* 0x20000016ff189230 */ /* 0x004fe40000004100 */
[----:B------:R-:W-:Y:S01]  /*2120*/  FFMA.FTZ R28, R26, R28, R27 ;  /* 0x0000001c1a1c7223 */ /* 0x000fe2000001001b */
[----:B------:R-:W-:-:S03]  /*2130*/  @!P1 HADD2.F32 R3, -RZ, R21.H0_H0 ;  /* 0x20000015ff039230 */ /* 0x000fc60000004100 */
[----:B0-----:R-:W-:Y:S01]  /*2140*/  FMUL.FTZ R23, R28, R7 ;  /* 0x000000071c177220 */ /* 0x001fe20000410000 */
[----:B------:R-:W-:Y:S01]  /*2150*/  FMUL.FTZ R24, R25, R24 ;  /* 0x0000001819187220 */ /* 0x000fe20000410000 */
[----:B------:R-:W-:Y:S02]  /*2160*/  FMUL.FTZ R21, R3, R8 ;  /* 0x0000000803157220 */ /* 0x000fe40000410000 */
[----:B------:R-:W0:Y:S01]  /*2170*/  MUFU.SQRT R3, R23 ;  /* 0x0000001700037308 */ /* 0x000e220000002000 */
[----:B----4-:R-:W-:Y:S02]  /*2180*/  @!P2 HADD2.F32 R11, -RZ, R12.H0_H0 ;  /* 0x2000000cff0ba230 */ /* 0x010fe40000004100 */
[----:B------:R-:W-:Y:S01]  /*2190*/  FMUL.FTZ R12, R5, R24 ;  /* 0x00000018050c7220 */ /* 0x000fe20000410000 */
[----:B------:R-:W-:Y:S02]  /*21a0*/  HFMA2 R22, -RZ, RZ, 0, 0 ;  /* 0x00000000ff167431 */ /* 0x000fe400000001ff */
[----:B------:R-:W-:-:S02]  /*21b0*/  @!P2 HADD2.F32 R22, -RZ, R19.H0_H0 ;  /* 0x20000013ff16a230 */ /* 0x000fc40000004100 */
[----:B------:R-:W-:Y:S01]  /*21c0*/  FFMA.FTZ R12, R24, R12, R21 ;  /* 0x0000000c180c7223 */ /* 0x000fe20000010015 */
[----:B------:R-:W-:Y:S01]  /*21d0*/  MOV R21, RZ ;  /* 0x000000ff00157202 */ /* 0x000fe20000000f00 */
[----:B------:R-:W-:Y:S02]  /*21e0*/  HFMA2 R19, -RZ, RZ, 0, 0 ;  /* 0x00000000ff137431 */ /* 0x000fe400000001ff */
[----:B------:R-:W-:Y:S02]  /*21f0*/  @!P3 HADD2.F32 R19, -RZ, R20.H0_H0 ;  /* 0x20000014ff13b230 */ /* 0x000fe40000004100 */
[----:B------:R-:W-:Y:S01]  /*2200*/  FMUL.FTZ R22, R25, R22 ;  /* 0x0000001619167220 */ /* 0x000fe20000410000 */
[----:B------:R-:W-:Y:S01]  /*2210*/  FMUL.FTZ R11, R11, R8 ;  /* 0x000000080b0b7220 */ /* 0x000fe20000410000 */
[----:B------:R-:W-:Y:S02]  /*2220*/  @!P3 HADD2.F32 R21, -RZ, R13.H0_H0 ;  /* 0x2000000dff15b230 */ /* 0x000fe40000004100 */
[----:B------:R-:W-:-:S03]  /*2230*/  FMUL.FTZ R20, R25, R19 ;  /* 0x0000001319147220 */ /* 0x000fc60000410000 */
[----:B------:R-:W-:Y:S01]  /*2240*/  FMUL.FTZ R21, R21, R8 ;  /* 0x0000000815157220 */ /* 0x000fe20000410000 */
[----:B------:R-:W-:Y:S01]  /*2250*/  FMUL.FTZ R8, R5, R22 ;  /* 0x0000001605087220 */ /* 0x000fe20000410000 */
[----:B0-----:R-:W-:Y:S01]  /*2260*/  FADD.FTZ R25, R3, UR15 ;  /* 0x0000000f03197e21 */ /* 0x001fe20008010000 */
[----:B------:R-:W-:Y:S01]  /*2270*/  FMUL.FTZ R3, R5, R20 ;  /* 0x0000001405037220 */ /* 0x000fe20000410000 */
[----:B------:R-:W-:Y:S01]  /*2280*/  FMUL.FTZ R13, R12, R7 ;  /* 0x000000070c0d7220 */ /* 0x000fe20000410000 */
[----:B------:R-:W-:Y:S02]  /*2290*/  FFMA.FTZ R8, R22, R8, R11 ;  /* 0x0000000816087223 */ /* 0x000fe4000001000b */
[----:B------:R-:W-:Y:S01]  /*22a0*/  FFMA.FTZ R3, R20, R3, R21 ;  /* 0x0000000314037223 */ /* 0x000fe20000010015 */
[----:B------:R-:W0:Y:S01]  /*22b0*/  MUFU.SQRT R19, R13 ;  /* 0x0000000d00137308 */ /* 0x000e220000002000 */
[-C--:B------:R-:W-:Y:S02]  /*22c0*/  FMUL.FTZ R23, R8, R7.reuse ;  /* 0x0000000708177220 */ /* 0x080fe40000410000 */
[----:B------:R-:W-:-:S05]  /*22d0*/  FMUL.FTZ R21, R3, R7 ;  /* 0x0000000703157220 */ /* 0x000fca0000410000 */
[----:B------:R-:W1:Y:S08]  /*22e0*/  MUFU.SQRT R23, R23 ;  /* 0x0000001700177308 */ /* 0x000e700000002000 */
[----:B------:R-:W2:Y:S01]  /*22f0*/  MUFU.SQRT R21, R21 ;  /* 0x0000001500157308 */ /* 0x000ea20000002000 */
[----:B0-----:R-:W-:Y:S01]  /*2300*/  FADD.FTZ R27, R19, UR15 ;  /* 0x0000000f131b7e21 */ /* 0x001fe20008010000 */
[----:B------:R-:W-:-:S02]  /*2310*/  HFMA2 R13, -RZ, RZ, 0, 0 ;  /* 0x00000000ff0d7431 */ /* 0x000fc400000001ff */
[----:B------:R-:W-:-:S04]  /*2320*/  @!P1 HADD2.F32 R13, -RZ, R14.H0_H0 ;  /* 0x2000000eff0d9230 */ /* 0x000fc80000004100 */
[----:B------:R0:W-:Y:S01]  /*2330*/  MUFU.RCP R5, R25 ;  /* 0x0000001900057308 */ /* 0x0001e20000001000 */
[----:B------:R-:W-:Y:S01]  /*2340*/  HFMA2 R11, -RZ, RZ, 0, 0 ;  /* 0x00000000ff0b7431 */ /* 0x000fe200000001ff */
[----:B------:R-:W-:Y:S01]  /*2350*/  MOV R7, RZ ;  /* 0x000000ff00077202 */ /* 0x000fe20000000f00 */
[----:B-1----:R-:W-:Y:S01]  /*2360*/  FADD.FTZ R23, R23, UR15 ;  /* 0x0000000f17177e21 */ /* 0x002fe20008010000 */
[----:B------:R-:W-:Y:S01]  /*2370*/  @!P0 HADD2.F32 R11, -RZ, R16.H0_H0 ;  /* 0x20000010ff0b8230 */ /* 0x000fe20000004100 */
[----:B0-----:R-:W-:Y:S01]  /*2380*/  MOV R25, RZ ;  /* 0x000000ff00197202 */ /* 0x001fe20000000f00 */
[----:B------:R-:W-:Y:S02]  /*2390*/  @!P1 HADD2.F32 R25, -RZ, R15.H0_H0 ;  /* 0x2000000fff199230 */ /* 0x000fe40000004100 */
[----:B------:R-:W0:Y:S01]  /*23a0*/  MUFU.RCP R14, R27 ;  /* 0x0000001b000e7308 */ /* 0x000e220000001000 */
[----:B------:R-:W-:Y:S01]  /*23b0*/  @!P0 HADD2.F32 R7, -RZ, R18.H0_H0 ;  /* 0x20000012ff078230 */ /* 0x000fe20000004100 */
[----:B------:R-:W-:Y:S01]  /*23c0*/  CS2R R18, SRZ ;  /* 0x0000000000127805 */ /* 0x000fe2000001ff00 */
[----:B------:R-:W-:-:S02]  /*23d0*/  HFMA2 R16, -RZ, RZ, 0, 0 ;  /* 0x00000000ff107431 */ /* 0x000fc400000001ff */
[----:B------:R-:W-:Y:S02]  /*23e0*/  @!P2 HADD2.F32 R19, -RZ, R17.H0_H0 ;  /* 0x20000011ff13a230 */ /* 0x000fe40000004100 */
[----:B------:R-:W-:Y:S01]  /*23f0*/  FMUL.FTZ R15, R25, UR14 ;  /* 0x0000000e190f7c20 */ /* 0x000fe20008410000 */
[----:B------:R-:W-:Y:S02]  /*2400*/  @!P2 HADD2.F32 R16, -RZ, R2.H0_H0 ;  /* 0x20000002ff10a230 */ /* 0x000fe40000004100 */
[----:B--2---:R-:W-:Y:S01]  /*2410*/  FADD.FTZ R25, R21, UR15 ;  /* 0x0000000f15197e21 */ /* 0x004fe20008010000 */
[----:B------:R1:W2:Y:S01]  /*2420*/  MUFU.RCP R17, R23 ;  /* 0x0000001700117308 */ /* 0x0002a20000001000 */
[----:B------:R-:W-:Y:S01]  /*2430*/  MOV R2, RZ ;  /* 0x000000ff00027202 */ /* 0x000fe20000000f00 */
[----:B------:R-:W-:Y:S02]  /*2440*/  @!P3 HADD2.F32 R2, -RZ, R10.H0_H0 ;  /* 0x2000000aff02b230 */ /* 0x000fe40000004100 */
[----:B------:R-:W3:Y:S01]  /*2450*/  S2R R10, SR_TID.X ;  /* 0x00000000000a7919 */ /* 0x000ee20000002100 */
[----:B------:R-:W-:-:S02]  /*2460*/  @!P3 HADD2.F32 R18, -RZ, R4.H0_H0 ;  /* 0x20000004ff12b230 */ /* 0x000fc40000004100 */
[----:B------:R-:W-:Y:S01]  /*2470*/  FMUL.FTZ R21, R19, UR14 ;  /* 0x0000000e13157c20 */ /* 0x000fe20008410000 */
[-C--:B------:R-:W-:Y:S01]  /*2480*/  FFMA.FTZ R15, R24, R9.reuse, R15 ;  /* 0x00000009180f7223 */ /* 0x080fe2000001000f */
[----:B------:R-:W4:Y:S01]  /*2490*/  MUFU.RCP R4, R25 ;  /* 0x0000001900047308 */ /* 0x000f220000001000 */
[----:B------:R-:W-:Y:S01]  /*24a0*/  FMUL.FTZ R19, R11, UR14 ;  /* 0x0000000e0b137c20 */ /* 0x000fe20008410000 */
[-C--:B------:R-:W-:Y:S01]  /*24b0*/  FFMA.FTZ R11, R22, R9.reuse, R21 ;  /* 0x00000009160b7223 */ /* 0x080fe20000010015 */
[----:B-1----:R-:W-:Y:S01]  /*24c0*/  FMUL.FTZ R23, R18, UR14 ;  /* 0x0000000e12177c20 */ /* 0x002fe20008410000 */
[----:B------:R-:W-:Y:S01]  /*24d0*/  FMUL.FTZ R21, R15, R6 ;  /* 0x000000060f157220 */ /* 0x000fe20000410000 */
[-C--:B------:R-:W-:Y:S02]  /*24e0*/  FFMA.FTZ R19, R26, R9.reuse, R19 ;  /* 0x000000091a137223 */ /* 0x080fe40000010013 */
[----:B------:R-:W-:Y:S01]  /*24f0*/  FFMA.FTZ R9, R20, R9, R23 ;  /* 0x0000000914097223 */ /* 0x000fe20000010017 */
[----:B0-----:R-:W-:Y:S01]  /*2500*/  FMUL.FTZ R18, R21, R14 ;  /* 0x0000000e15127220 */ /* 0x001fe20000410000 */
[-C--:B------:R-:W-:Y:S01]  /*2510*/  FMUL.FTZ R20, R11, R6.reuse ;  /* 0x000000060b147220 */ /* 0x080fe20000410000 */
[-C--:B------:R-:W-:Y:S01]  /*2520*/  FMUL.FTZ R14, R19, R6.reuse ;  /* 0x00000006130e7220 */ /* 0x080fe20000410000 */
[----:B------:R-:W-:-:S02]  /*2530*/  FMUL.FTZ R21, R9, R6 ;  /* 0x0000000609157220 */ /* 0x000fc40000410000 */
[----:B--2---:R-:W-:Y:S01]  /*2540*/  FMUL.FTZ R17, R20, R17 ;  /* 0x0000001114117220 */ /* 0x004fe20000410000 */
[----:B------:R-:W-:Y:S01]  /*2550*/  FMUL.FTZ R6, R14, R5 ;  /* 0x000000050e067220 */ /* 0x000fe20000410000 */
[----:B------:R-:W-:Y:S02]  /*2560*/  FFMA.FTZ R18, R13, UR19, R18 ;  /* 0x000000130d127c23 */ /* 0x000fe40008010012 */
[----:B------:R-:W-:Y:S01]  /*2570*/  FFMA.FTZ R14, R16, UR19, R17 ;  /* 0x00000013100e7c23 */ /* 0x000fe20008010011 */
[----:B----4-:R-:W-:Y:S01]  /*2580*/  FMUL.FTZ R13, R21, R4 ;  /* 0x00000004150d7220 */ /* 0x010fe20000410000 */
[----:B------:R-:W-:Y:S01]  /*2590*/  FFMA.FTZ R6, R7, UR19, R6 ;  /* 0x0000001307067c23 */ /* 0x000fe20008010006 */
[----:B------:R-:W-:Y:S06]  /*25a0*/  @P0 BRA `(.L_x_33) ;  /* 0x0000000000340947 */ /* 0x000fec0003800000 */
[----:B---3--:R-:W-:Y:S02]  /*25b0*/  IADD3 R16, PT, PT, R10, UR4, RZ ;  /* 0x000000040a107c10 */ /* 0x008fe4000fffe0ff */
[----:B------:R-:W-:Y:S02]  /*25c0*/  MOV R5, 0x2 ;  /* 0x0000000200057802 */ /* 0x000fe40000000f00 */
[----:B------:R-:W-:Y:S02]  /*25d0*/  MOV R7, 0x2 ;  /* 0x0000000200077802 */ /* 0x000fe40000000f00 */
[----:B------:R-:W-:Y:S01]  /*25e0*/  F2FP.F16.F32.PACK_AB R19, R19, R6 ;  /* 0x000000061313723e */ /* 0x000fe200000000ff */
[C---:B------:R-:W-:Y:S01]  /*25f0*/  IMAD.WIDE R4, R16.reuse, R5, UR6 ;  /* 0x0000000610047e25 */ /* 0x040fe2000f8e0205 */
[----:B------:R-:W-:Y:S02]  /*2600*/  MOV R17, 0x2 ;  /* 0x0000000200117802 */ /* 0x000fe40000000f00 */
[----:B------:R-:W-:Y:S01]  /*2610*/  PRMT R20, R19, 0x7632, R20 ;  /* 0x0000763213147816 */ /* 0x000fe20000000014 */
[C---:B------:R-:W-:Y:S01]  /*2620*/  IMAD.WIDE R6, R16.reuse, R7, UR8 ;  /* 0x0000000810067e25 */ /* 0x040fe2000f8e0207 */
[----:B------:R-:W-:Y:S01]  /*2630*/  F2FP.F16.F32.PACK_AB R28, RZ, R28 ;  /* 0x0000001cff1c723e */ /* 0x000fe200000000ff */
[----:B------:R0:W-:Y:S02]  /*2640*/  STG.E.U16 desc[UR16][R4.64], R19 ;  /* 0x0000001304007986 */ /* 0x0001e4000c101510 */
[----:B------:R-:W-:-:S02]  /*2650*/  IMAD.WIDE R16, R16, R17, UR10 ;  /* 0x0000000a10107e25 */ /* 0x000fc4000f8e0211 */
[----:B------:R0:W-:Y:S04]  /*2660*/  STG.E.U16 desc[UR16][R6.64], R20 ;  /* 0x0000001406007986 */ /* 0x0001e8000c101510 */
[----:B------:R0:W-:Y:S02]  /*2670*/  STG.E.U16 desc[UR16][R16.64], R28 ;  /* 0x0000001c10007986 */ /* 0x0001e4000c101510 */
.L_x_33:
[----:B------:R-:W-:Y:S05]  /*2680*/  BSYNC.RECONVERGENT B0 ;  /* 0x0000000000007941 */ /* 0x000fea0003800200 */
.L_x_32:
[----:B------:R-:W-:Y:S04]  /*2690*/  BSSY.RECONVERGENT B0, `(.L_x_34) ;  /* 0x0000010000007945 */ /* 0x000fe80003800200 */
[----:B------:R-:W-:Y:S05]  /*26a0*/  @P1 BRA `(.L_x_35) ;  /* 0x0000000000381947 */ /* 0x000fea0003800000 */
[----:B0--3--:R-:W-:Y:S01]  /*26b0*/  IADD3 R4, PT, PT, R10, UR4, RZ ;  /* 0x000000040a047c10 */ /* 0x009fe2000fffe0ff */
[----:B------:R-:W-:Y:S01]  /*26c0*/  HFMA2 R5, -RZ, RZ, 0, 1.1920928955078125e-07 ;  /* 0x00000002ff057431 */ /* 0x000fe200000001ff */
[----:B------:R-:W-:Y:S01]  /*26d0*/  MOV R7, 0x2 ;  /* 0x0000000200077802 */ /* 0x000fe20000000f00 */
[----:B------:R-:W-:Y:S01]  /*26e0*/  HFMA2 R17, -RZ, RZ, 0, 1.1920928955078125e-07 ;  /* 0x00000002ff117431 */ /* 0x000fe200000001ff */
[----:B------:R-:W-:Y:S02]  /*26f0*/  IADD3 R16, PT, PT, R4, UR18, RZ ;  /* 0x0000001204107c10 */ /* 0x000fe4000fffe0ff */
[----:B------:R-:W-:Y:S02]  /*2700*/  F2FP.F16.F32.PACK_AB R18, R15, R18 ;  /* 0x000000120f12723e */ /* 0x000fe400000000ff */
[----:B------:R-:W-:Y:S01]  /*2710*/  F2FP.F16.F32.PACK_AB R12, RZ, R12 ;  /* 0x0000000cff0c723e */ /* 0x000fe200000000ff */
[----:B------:R-:W-:Y:S01]  /*2720*/  IMAD.WIDE R4, R16, R5, UR6 ;  /* 0x0000000610047e25 */ /* 0x000fe2000f8e0205 */
[----:B------:R-:W-:-:S03]  /*2730*/  PRMT R15, R18, 0x7632, R15 ;  /* 0x00007632120f7816 */ /* 0x000fc6000000000f */
[C---:B------:R-:W-:Y:S01]  /*2740*/  IMAD.WIDE R6, R16.reuse, R7, UR8 ;  /* 0x0000000810067e25 */ /* 0x040fe2000f8e0207 */
[----:B------:R1:W-:Y:S03]  /*2750*/  STG.E.U16 desc[UR16][R4.64], R18 ;  /* 0x0000001204007986 */ /* 0x0003e6000c101510 */
[----:B------:R-:W-:Y:S01]  /*2760*/  IMAD.WIDE R16, R16, R17, UR10 ;  /* 0x0000000a10107e25 */ /* 0x000fe2000f8e0211 */
[----:B------:R1:W-:Y:S04]  /*2770*/  STG.E.U16 desc[UR16][R6.64], R15 ;  /* 0x0000000f06007986 */ /* 0x0003e8000c101510 */
[----:B------:R1:W-:Y:S02]  /*2780*/  STG.E.U16 desc[UR16][R16.64], R12 ;  /* 0x0000000c10007986 */ /* 0x0003e4000c101510 */
.L_x_35:
[----:B------:R-:W-:Y:S05]  /*2790*/  BSYNC.RECONVERGENT B0 ;  /* 0x0000000000007941 */ /* 0x000fea0003800200 */
.L_x_34:
[----:B------:R-:W-:Y:S04]  /*27a0*/  BSSY.RECONVERGENT B0, `(.L_x_36) ;  /* 0x0000012000007945 */ /* 0x000fe80003800200 */
[----:B------:R-:W-:Y:S05]  /*27b0*/  @P2 BRA `(.L_x_37) ;  /* 0x0000000000402947 */ /* 0x000fea0003800000 */
[----:B01-3--:R-:W-:Y:S01]  /*27c0*/  IADD3 R4, PT, PT, R10, UR4, RZ ;  /* 0x000000040a047c10 */ /* 0x00bfe2000fffe0ff */
[----:B------:R-:W-:Y:S01]  /*27d0*/  HFMA2 R12, -RZ, RZ, 0, 1.1920928955078125e-07 ;  /* 0x00000002ff0c7431 */ /* 0x000fe200000001ff */
[----:B------:R-:W-:Y:S02]  /*27e0*/  MOV R6, 0x2 ;  /* 0x0000000200067802 */ /* 0x000fe40000000f00 */
[----:B------:R-:W-:Y:S02]  /*27f0*/  IADD3 R4, PT, PT, R4, UR18, RZ ;  /* 0x0000001204047c10 */ /* 0x000fe4000fffe0ff */
[----:B------:R-:W-:Y:S02]  /*2800*/  F2FP.F16.F32.PACK_AB R14, R11, R14 ;  /* 0x0000000e0b0e723e */ /* 0x000fe400000000ff */
[----:B------:R-:W-:Y:S02]  /*2810*/  IADD3 R15, PT, PT, R4, UR18, RZ ;  /* 0x00000012040f7c10 */ /* 0x000fe4000fffe0ff */
[----:B------:R-:W-:-:S02]  /*2820*/  MOV R16, 0x2 ;  /* 0x0000000200107802 */ /* 0x000fc40000000f00 */
[C---:B------:R-:W-:Y:S01]  /*2830*/  PRMT R11, R14.reuse, 0x7610, R11 ;  /* 0x000076100e0b7816 */ /* 0x040fe2000000000b */
[C---:B------:R-:W-:Y:S01]  /*2840*/  IMAD.WIDE R4, R15.reuse, R6, UR6 ;  /* 0x000000060f047e25 */ /* 0x040fe2000f8e0206 */
[----:B------:R-:W-:Y:S02]  /*2850*/  PRMT R17, R14, 0x7632, R17 ;  /* 0x000076320e117816 */ /* 0x000fe40000000011 */
[----:B------:R-:W-:Y:S01]  /*2860*/  F2FP.F16.F32.PACK_AB R8, RZ, R8 ;  /* 0x00000008ff08723e */ /* 0x000fe200000000ff */
[C---:B------:R-:W-:Y:S01]  /*2870*/  IMAD.WIDE R6, R15.reuse, R12, UR8 ;  /* 0x000000080f067e25 */ /* 0x040fe2000f8e020c */
[----:B------:R2:W-:Y:S03]  /*2880*/  STG.E.U16 desc[UR16][R4.64], R11 ;  /* 0x0000000b04007986 */ /* 0x0005e6000c101510 */
[----:B------:R-:W-:Y:S01]  /*2890*/  IMAD.WIDE R14, R15, R16, UR10 ;  /* 0x0000000a0f0e7e25 */ /* 0x000fe2000f8e0210 */
[----:B------:R2:W-:Y:S04]  /*28a0*/  STG.E.U16 desc[UR16][R6.64], R17 ;  /* 0x0000001106007986 */ /* 0x0005e8000c101510 */
[----:B------:R2:W-:Y:S02]  /*28b0*/  STG.E.U16 desc[UR16][R14.64], R8 ;  /* 0x000000080e007986 */ /* 0x0005e4000c101510 */
.L_x_37:
[----:B------:R-:W-:Y:S05]  /*28c0*/  BSYNC.RECONVERGENT B0 ;  /* 0x0000000000007941 */ /* 0x000fea0003800200 */
.L_x_36:
[----:B------:R-:W-:Y:S01]  /*28d0*/  BSSY.RECONVERGENT B0, `(.L_x_38) ;  /* 0x0000014000007945 */ /* 0x000fe20003800200 */
[----:B------:R-:W-:-:S03]  /*28e0*/  FFMA.FTZ R2, R2, UR19, R13 ;  /* 0x0000001302027c23 */ /* 0x000fc6000801000d */
[----:B------:R-:W-:Y:S05]  /*28f0*/  @P3 BRA `(.L_x_39) ;  /* 0x0000000000443947 */ /* 0x000fea0003800000 */
[----:B---3--:R-:W-:Y:S01]  /*2900*/  IADD3 R10, PT, PT, R10, UR4, RZ ;  /* 0x000000040a0a7c10 */ /* 0x008fe2000fffe0ff */
[----:B012---:R-:W-:Y:S01]  /*2910*/  HFMA2 R5, -RZ, RZ, 0, 1.1920928955078125e-07 ;  /* 0x00000002ff057431 */ /* 0x007fe200000001ff */
[----:B------:R-:W-:Y:S01]  /*2920*/  F2FP.F16.F32.PACK_AB R3, RZ, R3 ;  /* 0x00000003ff03723e */ /* 0x000fe200000000ff */
[----:B------:R-:W-:Y:S01]  /*2930*/  HFMA2 R11, -RZ, RZ, 0, 1.1920928955078125e-07 ;  /* 0x00000002ff0b7431 */ /* 0x000fe200000001ff */
[----:B------:R-:W-:Y:S02]  /*2940*/  IADD3 R10, PT, PT, R10, UR18, RZ ;  /* 0x000000120a0a7c10 */ /* 0x000fe4000fffe0ff */
[----:B------:R-:W-:Y:S02]  /*2950*/  MOV R7, 0x2 ;  /* 0x0000000200077802 */ /* 0x000fe40000000f00 */
[----:B------:R-:W-:Y:S02]  /*2960*/  IADD3 R10, PT, PT, R10, UR18, RZ ;  /* 0x000000120a0a7c10 */ /* 0x000fe4000fffe0ff */
[----:B------:R-:W-:-:S02]  /*2970*/  F2FP.F16.F32.PACK_AB R9, R9, R2 ;  /* 0x000000020909723e */ /* 0x000fc400000000ff */
[----:B------:R-:W-:Y:S02]  /*2980*/  IADD3 R10, PT, PT, R10, UR18, RZ ;  /* 0x000000120a0a7c10 */ /* 0x000fe4000fffe0ff */
[----:B------:R-:W-:Y:S02]  /*2990*/  PRMT R12, R3, 0x7610, R12 ;  /* 0x00007610030c7816 */ /* 0x000fe4000000000c */
[----:B------:R-:W-:Y:S01]  /*29a0*/  PRMT R8, R9, 0x7632, R8 ;  /* 0x0000763209087816 */ /* 0x000fe20000000008 */
[----:B------:R-:W-:-:S04]  /*29b0*/  IMAD.WIDE R2, R10, R5, UR6 ;  /* 0x000000060a027e25 */ /* 0x000fc8000f8e0205 */
[C---:B------:R-:W-:Y:S01]  /*29c0*/  IMAD.WIDE R4, R10.reuse, R7, UR8 ;  /* 0x000000080a047e25 */ /* 0x040fe2000f8e0207 */
[----:B------:R4:W-:Y:S03]  /*29d0*/  STG.E.U16 desc[UR16][R2.64], R9 ;  /* 0x0000000902007986 */ /* 0x0009e6000c101510 */
[----:B------:R-:W-:Y:S01]  /*29e0*/  IMAD.WIDE R6, R10, R11, UR10 ;  /* 0x0000000a0a067e25 */ /* 0x000fe2000f8e020b */
[----:B------:R4:W-:Y:S04]  /*29f0*/  STG.E.U16 desc[UR16][R4.64], R8 ;  /* 0x0000000804007986 */ /* 0x0009e8000c101510 */
[----:B------:R4:W-:Y:S02]  /*2a00*/  STG.E.U16 desc[UR16][R6.64], R12 ;  /* 0x0000000c06007986 */ /* 0x0009e4000c101510 */
.L_x_39:
[----:B------:R-:W-:Y:S05]  /*2a10*/  BSYNC.RECONVERGENT B0 ;  /* 0x0000000000007941 */ /* 0x000fea0003800200 */
.L_x_38:
[----:B------:R-:W-:-:S04]  /*2a20*/  ULEA UR4, UR18, UR4, 0x2 ;  /* 0x0000000412047291 */ /* 0x000fc8000f8e10ff */
[----:B------:R-:W-:-:S09]  /*2a30*/  UISETP.GE.AND UP0, UPT, UR4, UR5, UPT ;  /* 0x000000050400728c */ /* 0x000fd2000bf06270 */
[----:B------:R-:W-:Y:S05]  /*2a40*/  BRA.U !UP0, `(.L_x_40) ;  /* 0xfffffff108947547 */ /* 0x000fea000b83ffff */
[----:B------:R-:W-:Y:S05]  /*2a50*/  EXIT ;  /* 0x000000000000794d */ /* 0x000fea0003800000 */
.L_x_31:
[----:B------:R-:W0:Y:S01]  /*2a60*/  S2R R25, SR_TID.X ;  /* 0x0000000000197919 */ /* 0x000e220000002100 */
[----:B------:R-:W1:Y:S01]  /*2a70*/  LDCU UR19, c[0x0][0xf90] ;  /* 0x0001f200ff1377ac */ /* 0x000e620008000800 */
[----:B------:R-:W2:Y:S01]  /*2a80*/  LDCU UR14, c[0x0][0xf98] ;  /* 0x0001f300ff0e77ac */ /* 0x000ea20008000800 */
[----:B------:R-:W3:Y:S01]  /*2a90*/  LDCU UR15, c[0x0][0xf7c] ;  /* 0x0001ef80ff0f77ac */ /* 0x000ee20008000800 */
[----:B------:R-:W4:Y:S01]  /*2aa0*/  LDCU.64 UR20, c[0x0][0xf88] ;  /* 0x0001f100ff1477ac */ /* 0x000f220008000a00 */
[----:B------:R-:W-:-:S05]  /*2ab0*/  UMOV UR4, URZ ;  /* 0x000000ff00047c82 */ /* 0x000fca0008000000 */
.L_x_49:
[----:B0-----:R-:W-:Y:S01]  /*2ac0*/  IADD3 R16, PT, PT, R25, UR4, RZ ;  /* 0x0000000419107c10 */ /* 0x001fe2000fffe0ff */
[----:B------:R-:W-:-:S03]  /*2ad0*/  HFMA2 R5, -RZ, RZ, 0, 1.1920928955078125e-07 ;  /* 0x00000002ff057431 */ /* 0x000fc600000001ff */
[C---:B------:R-:W-:Y:S02]  /*2ae0*/  IADD3 R2, PT, PT, R16.reuse, UR18, RZ ;  /* 0x0000001210027c10 */ /* 0x040fe4000fffe0ff */
[----:B------:R-:W-:Y:S02]  /*2af0*/  ISETP.GE.AND P0, PT, R16, UR5, PT ;  /* 0x0000000510007c0c */ /* 0x000fe4000bf06270 */
[C---:B------:R-:W-:Y:S02]  /*2b00*/  IADD3 R14, PT, PT, R2.reuse, UR18, RZ ;  /* 0x00000012020e7c10 */ /* 0x040fe4000fffe0ff */
[----:B------:R-:W-:Y:S02]  /*2b10*/  ISETP.GE.AND P1, PT, R2, UR5, PT ;  /* 0x0000000502007c0c */ /* 0x000fe4000bf26270 */
[C---:B------:R-:W-:Y:S02]  /*2b20*/  ISETP.GE.AND P2, PT, R14.reuse, UR5, PT ;  /* 0x000000050e007c0c */ /* 0x040fe4000bf46270 */
[----:B------:R-:W-:-:S02]  /*2b30*/  IADD3 R15, PT, PT, R14, UR18, RZ ;  /* 0x000000120e0f7c10 */ /* 0x000fc4000fffe0ff */
[----:B------:R-:W-:Y:S02]  /*2b40*/  MOV R23, 0x2 ;  /* 0x0000000200177802 */ /* 0x000fe40000000f00 */
[----:B------:R-:W-:Y:S01]  /*2b50*/  ISETP.GE.AND P3, PT, R15, UR5, PT ;  /* 0x000000050f007c0c */ /* 0x000fe2000bf66270 */
[----:B------:R-:W-:Y:S01]  /*2b60*/  @!P0 IMAD.WIDE R4, R16, R5, UR6 ;  /* 0x0000000610048e25 */ /* 0x000fe2000f8e0205 */
[----:B------:R-:W-:-:S03]  /*2b70*/  MOV R7, 0x2 ;  /* 0x0000000200077802 */ /* 0x000fc60000000f00 */
[----:B------:R-:W-:Y:S01]  /*2b80*/  HFMA2 R27, -RZ, RZ, 0, 1.1920928955078125e-07 ;  /* 0x00000002ff1b7431 */ /* 0x000fe200000001ff */
[----:B------:R-:W-:Y:S01]  /*2b90*/  MOV R11, 0x2 ;  /* 0x00000002000b7802 */ /* 0x000fe20000000f00 */
[----:B------:R-:W-:-:S04]  /*2ba0*/  @!P1 IMAD.WIDE R22, R2, R23, UR12 ;  /* 0x0000000c02169e25 */ /* 0x000fc8000f8e0217 */
[----:B------:R-:W-:Y:S01]  /*2bb0*/  HFMA2 R9, -RZ, RZ, 0, 1.1920928955078125e-07 ;  /* 0x00000002ff097431 */ /* 0x000fe200000001ff */
[----:B------:R0:W5:Y:S01]  /*2bc0*/  @!P0 LDG.E.U16 R19, desc[UR16][R4.64] ;  /* 0x0000001004138981 */ /* 0x000162000c1e1500 */
[----:B------:R-:W-:Y:S02]  /*2bd0*/  HFMA2 R13, -RZ, RZ, 0, 1.1920928955078125e-07 ;  /* 0x00000002ff0d7431 */ /* 0x000fe400000001ff */
[----:B------:R-:W-:-:S04]  /*2be0*/  @!P2 IMAD.WIDE R6, R14, R7, UR6 ;  /* 0x000000060e06ae25 */ /* 0x000fc8000f8e0207 */
[----:B------:R-:W-:Y:S01]  /*2bf0*/  HFMA2 R3, -RZ, RZ, 0, 1.1920928955078125e-07 ;  /* 0x00000002ff037431 */ /* 0x000fe200000001ff */
[----:B------:R-:W2:Y:S01]  /*2c00*/  @!P1 LDG.E.U16 R22, desc[UR16][R22.64] ;  /* 0x0000001016169981 */ /* 0x000ea2000c1e1500 */
[----:B------:R-:W-:Y:S01]  /*2c10*/  @!P0 IMAD.WIDE R10, R16, R11, UR12 ;  /* 0x0000000c100a8e25 */ /* 0x000fe2000f8e020b */
[----:B------:R-:W-:Y:S02]  /*2c20*/  MOV R29, 0x2 ;  /* 0x00000002001d7802 */ /* 0x000fe40000000f00 */
[----:B------:R-:W3:Y:S01]  /*2c30*/  @!P2 LDG.E.U16 R17, desc[UR16][R6.64] ;  /* 0x000000100611a981 */ /* 0x000ee2000c1e1500 */
[C---:B------:R-:W-:Y:S01]  /*2c40*/  @!P1 IMAD.WIDE R26, R2.reuse, R27, UR6 ;  /* 0x00000006021a9e25 */ /* 0x040fe2000f8e021b */
[----:B0-----:R-:W-:Y:S02]  /*2c50*/  MOV R4, 0x2 ;  /* 0x0000000200047802 */ /* 0x001fe40000000f00 */
[----:B------:R0:W4:Y:S01]  /*2c60*/  @!P0 LDG.E.U16 R21, desc[UR16][R10.64] ;  /* 0x000000100a158981 */ /* 0x000122000c1e1500 */
[----:B------:R-:W-:-:S03]  /*2c70*/  @!P1 IMAD.WIDE R8, R2, R9, UR8 ;  /* 0x0000000802089e25 */ /* 0x000fc6000f8e0209 */
[----:B------:R-:W4:Y:S01]  /*2c80*/  @!P1 LDG.E.U16 R20, desc[UR16][R26.64] ;  /* 0x000000101a149981 */ /* 0x000f22000c1e1500 */
[----:B------:R-:W-:-:S03]  /*2c90*/  @!P1 IMAD.WIDE R12, R2, R13, UR10 ;  /* 0x0000000a020c9e25 */ /* 0x000fc6000f8e020d */
[----:B------:R1:W4:Y:S01]  /*2ca0*/  @!P1 LDG.E.U16 R24, desc[UR16][R8.64] ;  /* 0x0000001008189981 */ /* 0x000322000c1e1500 */
[----:B------:R-:W-:-:S03]  /*2cb0*/  @!P2 IMAD.WIDE R2, R14, R3, UR12 ;  /* 0x0000000c0e02ae25 */ /* 0x000fc6000f8e0203 */
[----:B------:R1:W4:Y:S01]  /*2cc0*/  @!P1 LDG.E.U16 R23, desc[UR16][R12.64] ;  /* 0x000000100c179981 */ /* 0x000322000c1e1500 */
[----:B0-----:R-:W-:-:S03]  /*2cd0*/  @!P3 IMAD.WIDE R10, R15, R4, UR6 ;  /* 0x000000060f0abe25 */ /* 0x001fc6000f8e0204 */
[----:B------:R0:W4:Y:S01]  /*2ce0*/  @!P2 LDG.E.U16 R26, desc[UR16][R2.64] ;  /* 0x00000010021aa981 */ /* 0x000122000c1e1500 */
[----:B------:R-:W-:-:S03]  /*2cf0*/  @!P3 IMAD.WIDE R4, R15, R4, UR12 ;  /* 0x0000000c0f04be25 */ /* 0x000fc6000f8e0204 */
[----:B------:R0:W4:Y:S01]  /*2d00*/  @!P3 LDG.E.U16 R18, desc[UR16][R10.64] ;  /* 0x000000100a12b981 */ /* 0x000122000c1e1500 */
[----:B------:R-:W-:-:S04]  /*2d10*/  @!P0 IMAD.WIDE R6, R16, R29, UR8 ;  /* 0x0000000810068e25 */ /* 0x000fc8000f8e021d */
[----:B-1----:R-:W-:Y:S01]  /*2d20*/  HFMA2 R9, -RZ, RZ, 0, 1.1920928955078125e-07 ;  /* 0x00000002ff097431 */ /* 0x002fe200000001ff */
[----:B------:R1:W4:Y:S01]  /*2d30*/  @!P3 LDG.E.U16 R27, desc[UR16][R4.64] ;  /* 0x00000010041bb981 */ /* 0x000322000c1e1500 */
[----:B------:R-:W-:-:S03]  /*2d40*/  MOV R13, 0x2 ;  /* 0x00000002000d7802 */ /* 0x000fc60000000f00 */
[----:B------:R-:W4:Y:S01]  /*2d50*/  @!P0 LDG.E.U16 R6, desc[UR16][R6.64] ;  /* 0x0000001006068981 */ /* 0x000f22000c1e1500 */
[----:B------:R-:W-:-:S04]  /*2d60*/  @!P0 IMAD.WIDE R8, R16, R9, UR10 ;  /* 0x0000000a10088e25 */ /* 0x000fc8000f8e0209 */
[----:B0-----:R-:W-:Y:S02]  /*2d70*/  HFMA2 R2, -RZ, RZ, 0, 1.1920928955078125e-07 ;  /* 0x00000002ff027431 */ /* 0x001fe400000001ff */
[C---:B------:R-:W-:Y:S01]  /*2d80*/  @!P2 IMAD.WIDE R10, R14.reuse, R13, UR8 ;  /* 0x000000080e0aae25 */ /* 0x040fe2000f8e020d */
[----:B-1----:R-:W-:Y:S01]  /*2d90*/  MOV R4, 0x2 ;  /* 0x0000000200047802 */ /* 0x002fe20000000f00 */
[----:B------:R0:W4:Y:S02]  /*2da0*/  @!P0 LDG.E.U16 R8, desc[UR16][R8.64] ;  /* 0x0000001008088981 */ /* 0x000124000c1e1500 */
[----:B------:R-:W-:Y:S02]  /*2db0*/  @!P2 IMAD.WIDE R12, R14, R29, UR10 ;  /* 0x0000000a0e0cae25 */ /* 0x000fe4000f8e021d */
[----:B------:R-:W4:Y:S02]  /*2dc0*/  @!P2 LDG.E.U16 R10, desc[UR16][R10.64] ;  /* 0x000000100a0aa981 */ /* 0x000f24000c1e1500 */
[----:B------:R-:W-:-:S02]  /*2dd0*/  @!P3 IMAD.WIDE R4, R15, R4, UR10 ;  /* 0x0000000a0f04be25 */ /* 0x000fc4000f8e0204 */
[----:B------:R-:W4:Y:S02]  /*2de0*/  @!P2 LDG.E.U16 R12, desc[UR16][R12.64] ;  /* 0x000000100c0ca981 */ /* 0x000f24000c1e1500 */
[----:B------:R-:W-:Y:S02]  /*2df0*/  @!P3 IMAD.WIDE R2, R15, R2, UR8 ;  /* 0x000000080f02be25 */ /* 0x000fe4000f8e0202 */
[----:B------:R-:W4:Y:S04]  /*2e00*/  @!P3 LDG.E.U16 R4, desc[UR16][R4.64] ;  /* 0x000000100404b981 */ /* 0x000f28000c1e1500 */
[----:B------:R1:W4:Y:S01]  /*2e10*/  @!P3 LDG.E.U16 R7, desc[UR16][R2.64] ;  /* 0x000000100207b981 */ /* 0x000322000c1e1500 */
[----:B0-----:R-:W0:Y:S01]  /*2e20*/  MUFU.RCP R9, R0 ;  /* 0x0000000000097308 */ /* 0x001e220000001000 */
[----:B-1----:R-:W1:Y:S01]  /*2e30*/  LDC.64 R2, c[0x0][0xf80] ;  /* 0x0003e000ff027b82 */ /* 0x002e620000000a00 */
[----:B------:R-:W-:-:S02]  /*2e40*/  MOV R11, RZ ;  /* 0x000000ff000b7202 */ /* 0x000fc40000000f00 */
[----:B------:R-:W-:Y:S02]  /*2e50*/  CS2R R28, SRZ ;  /* 0x00000000001c7805 */ /* 0x000fe4000001ff00 */
[----:B------:R-:W-:Y:S01]  /*2e60*/  ISETP.GE.AND P4, PT, R16, UR5, PT ;  /* 0x0000000510007c0c */ /* 0x000fe2000bf86270 */
[----:B------:R-:W-:Y:S02]  /*2e70*/  HFMA2 R16, -RZ, RZ, 0, 0 ;  /* 0x00000000ff107431 */ /* 0x000fe400000001ff */
[----:B------:R-:W-:Y:S01]  /*2e80*/  HFMA2 R5, -RZ, RZ, 0, 0 ;  /* 0x00000000ff057431 */ /* 0x000fe200000001ff */
[----:B------:R-:W-:Y:S01]  /*2e90*/  BSSY.RECONVERGENT B0, `(.L_x_41) ;  /* 0x000004f000007945 */ /* 0x000fe20003800200 */
[----:B-----5:R-:W-:Y:S02]  /*2ea0*/  @!P0 HADD2.F32 R28, -RZ, R19.H0_H0 ;  /* 0x20000013ff1c8230 */ /* 0x020fe40000004100 */
[----:B--2---:R-:W-:Y:S01]  /*2eb0*/  @!P1 HADD2.F32 R11, -RZ, R22.H0_H0 ;  /* 0x20000016ff0b9230 */ /* 0x004fe20000004100 */
[----:B------:R-:W-:Y:S01]  /*2ec0*/  MOV R22, RZ ;  /* 0x000000ff00167202 */ /* 0x000fe20000000f00 */
[----:B---3--:R-:W-:-:S02]  /*2ed0*/  @!P2 HADD2.F32 R22, -RZ, R17.H0_H0 ;  /* 0x20000011ff16a230 */ /* 0x008fc40000004100 */
[----:B------:R-:W-:Y:S02]  /*2ee0*/  HFMA2 R17, -RZ, RZ, 0, 0 ;  /* 0x00000000ff117431 */ /* 0x000fe400000001ff */
[C---:B0-----:R-:W-:Y:S01]  /*2ef0*/  FMUL.FTZ R13, R9.reuse, R28 ;  /* 0x0000001c090d7220 */ /* 0x041fe20000410000 */
[----:B----4-:R-:W-:Y:S02]  /*2f00*/  @!P0 HADD2.F32 R16, -RZ, R21.H0_H0 ;  /* 0x20000015ff108230 */ /* 0x010fe40000004100 */
[----:B------:R-:W-:Y:S02]  /*2f10*/  @!P1 HADD2.F32 R29, -RZ, R20.H0_H0 ;  /* 0x20000014ff1d9230 */ /* 0x000fe40000004100 */
[C---:B------:R-:W-:Y:S01]  /*2f20*/  FMUL.FTZ R22, R9.reuse, R22 ;  /* 0x0000001609167220 */ /* 0x040fe20000410000 */
[----:B------:R-:W-:Y:S02]  /*2f30*/  @!P1 HADD2.F32 R5, -RZ, R24.H0_H0 ;  /* 0x20000018ff059230 */ /* 0x000fe40000004100 */
[----:B------:R-:W-:Y:S01]  /*2f40*/  FMUL.FTZ R20, R9, R29 ;  /* 0x0000001d09147220 */ /* 0x000fe20000410000 */
[----:B------:R-:W-:-:S02]  /*2f50*/  HFMA2 R24, -RZ, RZ, 0, 0 ;  /* 0x00000000ff187431 */ /* 0x000fc400000001ff */
[----:B------:R-:W-:Y:S01]  /*2f60*/  FFMA.FTZ R16, R16, UR14, R13 ;  /* 0x0000000e10107c23 */ /* 0x000fe2000801000d */
[----:B------:R-:W-:Y:S02]  /*2f70*/  @!P2 HADD2.F32 R17, -RZ, R26.H0_H0 ;  /* 0x2000001aff11a230 */ /* 0x000fe40000004100 */
[----:B------:R-:W-:Y:S01]  /*2f80*/  FFMA.FTZ R20, R11, UR14, R20 ;  /* 0x0000000e0b147c23 */ /* 0x000fe20008010014 */
[----:B------:R-:W-:Y:S02]  /*2f90*/  @!P3 HADD2.F32 R24, -RZ, R18.H0_H0 ;  /* 0x20000012ff18b230 */ /* 0x000fe40000004100 */
[----:B------:R-:W-:Y:S01]  /*2fa0*/  FFMA.FTZ R22, R17, UR14, R22 ;  /* 0x0000000e11167c23 */ /* 0x000fe20008010016 */
[----:B------:R-:W-:Y:S01]  /*2fb0*/  MOV R18, RZ ;  /* 0x000000ff00127202 */ /* 0x000fe20000000f00 */
[----:B-1----:R-:W-:Y:S01]  /*2fc0*/  FADD.FTZ R17, -R2, 1 ;  /* 0x3f80000002117421 */ /* 0x002fe20000010100 */
[----:B------:R-:W-:Y:S02]  /*2fd0*/  @!P3 HADD2.F32 R18, -RZ, R27.H0_H0 ;  /* 0x2000001bff12b230 */ /* 0x000fe40000004100 */
[----:B------:R-:W-:-:S02]  /*2fe0*/  HFMA2 R11, -RZ, RZ, 0, 0 ;  /* 0x00000000ff0b7431 */ /* 0x000fc400000001ff */
[----:B------:R-:W-:Y:S01]  /*2ff0*/  FMUL.FTZ R19, R9, R24 ;  /* 0x0000001809137220 */ /* 0x000fe20000410000 */
[----:B------:R-:W-:Y:S02]  /*3000*/  @!P0 HADD2.F32 R11, -RZ, R6.H0_H0 ;  /* 0x20000006ff0b8230 */ /* 0x000fe40000004100 */
[-C--:B------:R-:W-:Y:S01]  /*3010*/  FMUL.FTZ R6, R16, R3.reuse ;  /* 0x0000000310067220 */ /* 0x080fe20000410000 */
[C---:B------:R-:W-:Y:S01]  /*3020*/  FMUL.FTZ R21, R17.reuse, R20 ;  /* 0x0000001411157220 */ /* 0x040fe20000410000 */
[----:B------:R-:W-:Y:S01]  /*3030*/  FMUL.FTZ R24, R20, R3 ;  /* 0x0000000314187220 */ /* 0x000fe20000410000 */
[----:B------:R-:W-:Y:S01]  /*3040*/  MOV R13, RZ ;  /* 0x000000ff000d7202 */ /* 0x000fe20000000f00 */
[----:B------:R-:W-:Y:S01]  /*3050*/  FFMA.FTZ R18, R18, UR14, R19 ;  /* 0x0000000e12127c23 */ /* 0x000fe20008010013 */
[----:B------:R-:W-:Y:S02]  /*3060*/  @!P1 HADD2.F32 R13, -RZ, R23.H0_H0 ;  /* 0x20000017ff0d9230 */ /* 0x000fe40000004100 */
[----:B------:R-:W-:Y:S01]  /*3070*/  FMUL.FTZ R19, R17, R16 ;  /* 0x0000001011137220 */ /* 0x000fe20000410000 */
[----:B------:R-:W-:Y:S01]  /*3080*/  FFMA.FTZ R6, R11, UR15, R6 ;  /* 0x0000000f0b067c23 */ /* 0x000fe20008010006 */
[----:B------:R-:W-:Y:S01]  /*3090*/  FMUL.FTZ R20, R20, R21 ;  /* 0x0000001514147220 */ /* 0x000fe20000410000 */
[----:B------:R-:W-:Y:S01]  /*30a0*/  FFMA.FTZ R11, R5, UR15, R24 ;  /* 0x0000000f050b7c23 */ /* 0x000fe20008010018 */
[----:B------:R-:W-:Y:S01]  /*30b0*/  MOV R9, RZ ;  /* 0x000000ff00097202 */ /* 0x000fe20000000f00 */
[----:B------:R-:W-:Y:S01]  /*30c0*/  FMUL.FTZ R5, R17, R22 ;  /* 0x0000001611057220 */ /* 0x000fe20000410000 */
[----:B------:R-:W-:-:S02]  /*30d0*/  @!P0 HADD2.F32 R9, -RZ, R8.H0_H0 ;  /* 0x20000008ff098230 */ /* 0x000fc40000004100 */
[----:B------:R-:W-:Y:S01]  /*30e0*/  FMUL.FTZ R8, R16, R19 ;  /* 0x0000001310087220 */ /* 0x000fe20000410000 */
[----:B------:R-:W-:Y:S01]  /*30f0*/  HFMA2 R16, -RZ, RZ, 0, 0 ;  /* 0x00000000ff107431 */ /* 0x000fe200000001ff */
[----:B------:R-:W-:Y:S01]  /*3100*/  MOV R19, RZ ;  /* 0x000000ff00137202 */ /* 0x000fe20000000f00 */
[----:B------:R-:W-:Y:S01]  /*3110*/  FFMA.FTZ R13, R13, R2, R20 ;  /* 0x000000020d0d7223 */ /* 0x000fe20000010014 */
[----:B------:R-:W-:Y:S02]  /*3120*/  @!P2 HADD2.F32 R16, -RZ, R10.H0_H0 ;  /* 0x2000000aff10a230 */ /* 0x000fe40000004100 */
[C---:B------:R-:W-:Y:S01]  /*3130*/  FMUL.FTZ R20, R22.reuse, R5 ;  /* 0x0000000516147220 */ /* 0x040fe20000410000 */
[----:B------:R-:W-:Y:S02]  /*3140*/  @!P2 HADD2.F32 R19, -RZ, R12.H0_H0 ;  /* 0x2000000cff13a230 */ /* 0x000fe40000004100 */
[----:B------:R-:W-:Y:S01]  /*3150*/  FMUL.FTZ R21, R17, R18 ;  /* 0x0000001211157220 */ /* 0x000fe20000410000 */
[-C--:B------:R-:W-:Y:S01]  /*3160*/  FMUL.FTZ R5, R22, R3.reuse ;  /* 0x0000000316057220 */ /* 0x080fe20000410000 */
[----:B------:R-:W-:Y:S01]  /*3170*/  HFMA2 R10, -RZ, RZ, 0, 0 ;  /* 0x00000000ff0a7431 */ /* 0x000fe200000001ff */
[----:B------:R-:W-:Y:S01]  /*3180*/  MOV R17, RZ ;  /* 0x000000ff00117202 */ /* 0x000fe20000000f00 */
[C---:B------:R-:W-:Y:S01]  /*3190*/  FMUL.FTZ R3, R18.reuse, R3 ;  /* 0x0000000312037220 */ /* 0x040fe20000410000 */
[----:B------:R-:W-:Y:S01]  /*31a0*/  FMUL.FTZ R12, R18, R21 ;  /* 0x00000015120c7220 */ /* 0x000fe20000410000 */
[----:B------:R-:W-:Y:S01]  /*31b0*/  FFMA.FTZ R16, R16, UR15, R5 ;  /* 0x0000000f10107c23 */ /* 0x000fe20008010005 */
[----:B------:R-:W-:-:S02]  /*31c0*/  @!P3 HADD2.F32 R10, -RZ, R7.H0_H0 ;  /* 0x20000007ff0ab230 */ /* 0x000fc40000004100 */
[-C--:B------:R-:W-:Y:S01]  /*31d0*/  FFMA.FTZ R19, R19, R2.reuse, R20 ;  /* 0x0000000213137223 */ /* 0x080fe20000010014 */
[----:B------:R-:W-:Y:S02]  /*31e0*/  @!P3 HADD2.F32 R17, -RZ, R4.H0_H0 ;  /* 0x20000004ff11b230 */ /* 0x000fe40000004100 */
[----:B------:R-:W-:Y:S01]  /*31f0*/  FFMA.FTZ R9, R9, R2, R8 ;  /* 0x0000000209097223 */ /* 0x000fe20000010008 */
[----:B------:R-:W-:Y:S06]  /*3200*/  @P4 BRA `(.L_x_42) ;  /* 0x00000000005c4947 */ /* 0x000fec0003800000 */
[----:B------:R-:W0:Y:S01]  /*3210*/  MUFU.RCP R4, UR21 ;  /* 0x0000001500047d08 */ /* 0x000e220008001000 */
[----:B------:R-:W-:Y:S02]  /*3220*/  IADD3 R18, PT, PT, R25, UR4, RZ ;  /* 0x0000000419127c10 */ /* 0x000fe4000fffe0ff */
[----:B------:R-:W-:Y:S02]  /*3230*/  MOV R21, 0x2 ;  /* 0x0000000200157802 */ /* 0x000fe40000000f00 */
[----:B------:R-:W-:Y:S02]  /*3240*/  MOV R23, 0x2 ;  /* 0x0000000200177802 */ /* 0x000fe40000000f00 */
[----:B------:R-:W-:Y:S01]  /*3250*/  MOV R27, 0x2 ;  /* 0x00000002001b7802 */ /* 0x000fe20000000f00 */
        /* <DEDUP_REMOVED lines=12> */
[----:B------:R-:W-:Y:S01]  /*3320*/  IMAD.WIDE R6, R18, R23, UR8 ;  /* 0x0000000812067e25 */ /* 0x000fe2000f8e0217 */
[----:B------:R-:W-:-:S03]  /*3330*/  PRMT R21, R8, 0x7632, R21 ;  /* 0x0000763208157816 */ /* 0x000fc60000000015 */
[----:B------:R-:W-:Y:S01]  /*3340*/  IMAD.WIDE R8, R18, R27, UR10 ;  /* 0x0000000a12087e25 */ /* 0x000fe2000f8e021b */
[----:B------:R0:W-:Y:S04]  /*3350*/  STG.E.U16 desc[UR16][R4.64], R20 ;  /* 0x0000001404007986 */ /* 0x0001e8000c101510 */
[----:B------:R0:W-:Y:S04]  /*3360*/  STG.E.U16 desc[UR16][R6.64], R21 ;  /* 0x0000001506007986 */ /* 0x0001e8000c101510 */
[----:B------:R0:W-:Y:S02]  /*3370*/  STG.E.U16 desc[UR16][R8.64], R22 ;  /* 0x0000001608007986 */ /* 0x0001e4000c101510 */
.L_x_42:
[----:B------:R-:W-:Y:S05]  /*3380*/  BSYNC.RECONVERGENT B0 ;  /* 0x0000000000007941 */ /* 0x000fea0003800200 */
.L_x_41:
[----:B------:R-:W-:Y:S04]  /*3390*/  BSSY.RECONVERGENT B0, `(.L_x_43) ;  /* 0x0000019000007945 */ /* 0x000fe80003800200 */
[----:B------:R-:W-:Y:S05]  /*33a0*/  @P1 BRA `(.L_x_44) ;  /* 0x00000000005c1947 */ /* 0x000fea0003800000 */
[----:B0-----:R-:W0:Y:S01]  /*33b0*/  MUFU.RCP R4, UR21 ;  /* 0x0000001500047d08 */ /* 0x001e220008001000 */
[----:B------:R-:W-:Y:S01]  /*33c0*/  IADD3 R7, PT, PT, R25, UR4, RZ ;  /* 0x0000000419077c10 */ /* 0x000fe2000fffe0ff */
[----:B------:R-:W-:Y:S02]  /*33d0*/  HFMA2 R9, -RZ, RZ, 0, 1.1920928955078125e-07 ;  /* 0x00000002ff097431 */ /* 0x000fe400000001ff */
[----:B------:R-:W-:Y:S01]  /*33e0*/  HFMA2 R21, -RZ, RZ, 0, 1.1920928955078125e-07 ;  /* 0x00000002ff157431 */ /* 0x000fe200000001ff */
[----:B------:R-:W-:Y:S02]  /*33f0*/  IADD3 R8, PT, PT, R7, UR18, RZ ;  /* 0x0000001207087c10 */ /* 0x000fe4000fffe0ff */
        /* <DEDUP_REMOVED lines=9> */
[----:B0-----:R-:W-:Y:S01]  /*3490*/  FMUL.FTZ R6, R6, R5 ;  /* 0x0000000506067220 */ /* 0x001fe20000410000 */
[----:B------:R-:W-:-:S04]  /*34a0*/  IMAD.WIDE R4, R8, R9, UR6 ;  /* 0x0000000608047e25 */ /* 0x000fc8000f8e0209 */
[----:B------:R-:W-:Y:S01]  /*34b0*/  F2FP.F16.F32.PACK_AB R11, R11, R6 ;  /* 0x000000060b0b723e */ /* 0x000fe200000000ff */
[----:B------:R-:W-:-:S03]  /*34c0*/  IMAD.WIDE R6, R8, R7, UR8 ;  /* 0x0000000808067e25 */ /* 0x000fc6000f8e0207 */
[----:B------:R-:W-:Y:S01]  /*34d0*/  PRMT R13, R11, 0x7632, R13 ;  /* 0x000076320b0d7816 */ /* 0x000fe2000000000d */
[----:B------:R-:W-:Y:S01]  /*34e0*/  IMAD.WIDE R8, R8, R21, UR10 ;  /* 0x0000000a08087e25 */ /* 0x000fe2000f8e0215 */
[----:B------:R1:W-:Y:S04]  /*34f0*/  STG.E.U16 desc[UR16][R4.64], R11 ;  /* 0x0000000b04007986 */ /* 0x0003e8000c101510 */
[----:B------:R1:W-:Y:S04]  /*3500*/  STG.E.U16 desc[UR16][R6.64], R13 ;  /* 0x0000000d06007986 */ /* 0x0003e8000c101510 */
[----:B------:R1:W-:Y:S02]  /*3510*/  STG.E.U16 desc[UR16][R8.64], R18 ;  /* 0x0000001208007986 */ /* 0x0003e4000c101510 */
.L_x_44:
[----:B------:R-:W-:Y:S05]  /*3520*/  BSYNC.RECONVERGENT B0 ;  /* 0x0000000000007941 */ /* 0x000fea0003800200 */
.L_x_43:
[----:B------:R-:W-:Y:S04]  /*3530*/  BSSY.RECONVERGENT B0, `(.L_x_45) ;  /* 0x0000016000007945 */ /* 0x000fe80003800200 */
[----:B------:R-:W-:Y:S05]  /*3540*/  @P2 BRA `(.L_x_46) ;  /* 0x0000000000502947 */ /* 0x000fea0003800000 */
[----:B01----:R-:W0:Y:S01]  /*3550*/  MUFU.RCP R4, UR21 ;  /* 0x0000001500047d08 */ /* 0x003e220008001000 */
[----:B------:R-:W-:Y:S01]  /*3560*/  MOV R7, 0x2 ;  /* 0x0000000200077802 */ /* 0x000fe20000000f00 */
[----:B------:R-:W-:Y:S01]  /*3570*/  HFMA2 R9, -RZ, RZ, 0, 1.1920928955078125e-07 ;  /* 0x00000002ff097431 */ /* 0x000fe200000001ff */
[----:B------:R-:W-:-:S05]  /*3580*/  MOV R11, 0x2 ;  /* 0x00000002000b7802 */ /* 0x000fca0000000f00 */
[----:B------:R-:W1:Y:S01]  /*3590*/  MUFU.RCP R5, UR20 ;  /* 0x0000001400057d08 */ /* 0x000e620008001000 */
[----:B0-----:R-:W-:Y:S01]  /*35a0*/  FMUL.FTZ R4, R19, R4 ;  /* 0x0000000413047220 */ /* 0x001fe20000410000 */
[----:B------:R-:W-:-:S06]  /*35b0*/  F2FP.F16.F32.PACK_AB R19, RZ, R19 ;  /* 0x00000013ff13723e */ /* 0x000fcc00000000ff */
        /* <DEDUP_REMOVED lines=13> */
.L_x_46:
[----:B------:R-:W-:Y:S05]  /*3690*/  BSYNC.RECONVERGENT B0 ;  /* 0x0000000000007941 */ /* 0x000fea0003800200 */
.L_x_45:
[----:B------:R-:W-:Y:S01]  /*36a0*/  BSSY.RECONVERGENT B0, `(.L_x_47) ;  /* 0x000001a000007945 */ /* 0x000fe20003800200 */
[----:B------:R-:W-:Y:S01]  /*36b0*/  FFMA.FTZ R10, R10, UR15, R3 ;  /* 0x0000000f0a0a7c23 */ /* 0x000fe20008010003 */
[----:B012---:R-:W-:Y:S02]  /*36c0*/  FFMA.FTZ R4, R17, R2, R12 ;  /* 0x0000000211047223 */ /* 0x007fe4000001000c */
[----:B------:R-:W-:Y:S05]  /*36d0*/  @P3 BRA `(.L_x_48) ;  /* 0x0000000000583947 */ /* 0x000fea0003800000 */
[----:B------:R-:W0:Y:S01]  /*36e0*/  MUFU.RCP R3, UR21 ;  /* 0x0000001500037d08 */ /* 0x000e220008001000 */
[----:B------:R-:W-:Y:S01]  /*36f0*/  HFMA2 R8, -RZ, RZ, 0, 1.1920928955078125e-07 ;  /* 0x00000002ff087431 */ /* 0x000fe200000001ff */
[----:B------:R-:W-:Y:S01]  /*3700*/  MOV R12, 0x2 ;  /* 0x00000002000c7802 */ /* 0x000fe20000000f00 */
[----:B0-----:R-:W-:Y:S01]  /*3710*/  FMUL.FTZ R2, R4, R3 ;  /* 0x0000000304027220 */ /* 0x001fe20000410000 */
[----:B------:R-:W-:-:S04]  /*3720*/  F2FP.F16.F32.PACK_AB R4, RZ, R4 ;  /* 0x00000004ff04723e */ /* 0x000fc800000000ff */
[----:B------:R-:W0:Y:S01]  /*3730*/  MUFU.RCP R3, UR20 ;  /* 0x0000001400037d08 */ /* 0x000e220008001000 */
[----:B------:R-:W-:Y:S01]  /*3740*/  PRMT R11, R4, 0x7610, R11 ;  /* 0x00007610040b7816 */ /* 0x000fe2000000000b */
[----:B------:R-:W-:-:S06]  /*3750*/  IMAD.WIDE R4, R15, R12, UR8 ;  /* 0x000000080f047e25 */ /* 0x000fcc000f8e020c */
[----:B------:R-:W1:Y:S01]  /*3760*/  MUFU.SQRT R2, R2 ;  /* 0x0000000200027308 */ /* 0x000e620000002000 */
[----:B0-----:R-:W-:Y:S01]  /*3770*/  FMUL.FTZ R3, R10, R3 ;  /* 0x000000030a037220 */ /* 0x001fe20000410000 */
[----:B-1----:R-:W-:-:S06]  /*3780*/  FADD.FTZ R6, R2, UR19 ;  /* 0x0000001302067e21 */ /* 0x002fcc0008010000 */
[----:B------:R-:W0:Y:S02]  /*3790*/  MUFU.RCP R6, R6 ;  /* 0x0000000600067308 */ /* 0x000e240000001000 */
[----:B0-----:R-:W-:-:S05]  /*37a0*/  FMUL.FTZ R3, R3, R6 ;  /* 0x0000000603037220 */ /* 0x001fca0000410000 */
[----:B------:R-:W-:Y:S01]  /*37b0*/  F2FP.F16.F32.PACK_AB R7, R10, R3 ;  /* 0x000000030a07723e */ /* 0x000fe200000000ff */
[----:B------:R-:W-:Y:S02]  /*37c0*/  HFMA2 R10, -RZ, RZ, 0, 1.1920928955078125e-07 ;  /* 0x00000002ff0a7431 */ /* 0x000fe400000001ff */
[----:B------:R-:W-:Y:S01]  /*37d0*/  IMAD.WIDE R2, R15, R8, UR6 ;  /* 0x000000060f027e25 */ /* 0x000fe2000f8e0208 */
[C---:B------:R-:W-:Y:S02]  /*37e0*/  PRMT R8, R7.reuse, 0x7610, R8 ;  /* 0x0000761007087816 */ /* 0x040fe40000000008 */
[----:B------:R-:W-:Y:S01]  /*37f0*/  PRMT R9, R7, 0x7632, R9 ;  /* 0x0000763207097816 */ /* 0x000fe20000000009 */
[----:B------:R-:W-:Y:S02]  /*3800*/  IMAD.WIDE R6, R15, R10, UR10 ;  /* 0x0000000a0f067e25 */ /* 0x000fe4000f8e020a */
[----:B------:R0:W-:Y:S04]  /*3810*/  STG.E.U16 desc[UR16][R2.64], R8 ;  /* 0x0000000802007986 */ /* 0x0001e8000c101510 */
[----:B------:R0:W-:Y:S04]  /*3820*/  STG.E.U16 desc[UR16][R4.64], R9 ;  /* 0x0000000904007986 */ /* 0x0001e8000c101510 */
[----:B------:R0:W-:Y:S02]  /*3830*/  STG.E.U16 desc[UR16][R6.64], R11 ;  /* 0x0000000b06007986 */ /* 0x0001e4000c101510 */
.L_x_48:
[----:B------:R-:W-:Y:S05]  /*3840*/  BSYNC.RECONVERGENT B0 ;  /* 0x0000000000007941 */ /* 0x000fea0003800200 */
.L_x_47:
[----:B------:R-:W-:-:S04]  /*3850*/  ULEA UR4, UR18, UR4, 0x2 ;  /* 0x0000000412047291 */ /* 0x000fc8000f8e10ff */
[----:B------:R-:W-:-:S09]  /*3860*/  UISETP.GE.AND UP0, UPT, UR4, UR5, UPT ;  /* 0x000000050400728c */ /* 0x000fd2000bf06270 */
[----:B------:R-:W-:Y:S05]  /*3870*/  BRA.U !UP0, `(.L_x_49) ;  /* 0xfffffff108907547 */ /* 0x000fea000b83ffff */
[----:B------:R-:W-:Y:S05]  /*3880*/  EXIT ;  /* 0x000000000000794d */ /* 0x000fea0003800000 */
.L_x_10:
[----:B------:R-:W0:Y:S01]  /*3890*/  S2R R6, SR_TID.X ;  /* 0x0000000000067919 */ /* 0x000e220000002100 */
[----:B------:R-:W-:-:S04]  /*38a0*/  UISETP.LT.AND UP0, UPT, UR14, UR15, UPT ;  /* 0x0000000f0e00728c */ /* 0x000fc8000bf01270 */
[----:B------:R-:W-:Y:S01]  /*38b0*/  USEL UR4, UR14, UR15, UP0 ;  /* 0x0000000f0e047287 */ /* 0x000fe20008000000 */
[----:B0-----:R-:W-:-:S05]  /*38c0*/  SHF.L.U32 R2, R6, 0x2, RZ ;  /* 0x0000000206027819 */ /* 0x001fca00000006ff */
[----:B------:R-:W-:-:S13]  /*38d0*/  ISETP.LT.AND P0, PT, R2, UR4, PT ;  /* 0x0000000402007c0c */ /* 0x000fda000bf01270 */
[----:B------:R-:W-:Y:S05]  /*38e0*/  @!P0 EXIT ;  /* 0x000000000000894d */ /* 0x000fea0003800000 */
[----:B------:R-:W0:Y:S01]  /*38f0*/  LDCU UR4, c[0x0][0xf94] ;  /* 0x0001f280ff0477ac */ /* 0x000e220008000800 */
[----:B------:R-:W-:-:S04]  /*3900*/  UISETP.LT.U32.AND UP0, UPT, UR14, UR15, UPT ;  /* 0x0000000f0e00728c */ /* 0x000fc8000bf01070 */
[----:B------:R-:W-:Y:S02]  /*3910*/  USEL UR14, UR14, UR15, UP0 ;  /* 0x0000000f0e0e7287 */ /* 0x000fe40008000000 */
[----:B0-----:R-:W-:-:S09]  /*3920*/  UISETP.NE.AND UP0, UPT, UR4, URZ, UPT ;  /* 0x000000ff0400728c */ /* 0x001fd2000bf05270 */
[----:B------:R-:W-:Y:S05]  /*3930*/  BRA.U !UP0, `(.L_x_50) ;  /* 0x00000009089c7547 */ /* 0x000fea000b800000 */
[----:B------:R-:W0:Y:S01]  /*3940*/  LDC R7, c[0x0][0xf80] ;  /* 0x0003e000ff077b82 */ /* 0x000e220000000800 */
[----:B------:R-:W1:Y:S01]  /*3950*/  LDCU UR5, c[0x0][0xf98] ;  /* 0x0001f300ff0577ac */ /* 0x000e620008000800 */
[----:B------:R-:W2:Y:S01]  /*3960*/  MUFU.RCP R0, R0 ;  /* 0x0000000000007308 */ /* 0x000ea20000001000 */
[----:B------:R-:W-:Y:S01]  /*3970*/  BSSY.RECONVERGENT B0, `(.L_x_51) ;  /* 0x00000a2000007945 */ /* 0x000fe20003800200 */
[----:B------:R-:W3:Y:S01]  /*3980*/  LDCU UR15, c[0x0][0xf98] ;  /* 0x0001f300ff0f77ac */ /* 0x000ee20008000800 */
[----:B------:R-:W4:Y:S01]  /*3990*/  LDCU.64 UR18, c[0x0][0xf88] ;  /* 0x0001f100ff1277ac */ /* 0x000f220008000a00 */
[----:B------:R-:W0:Y:S01]  /*39a0*/  LDCU UR4, c[0x0][0x360] ;  /* 0x00006c00ff0477ac */ /* 0x000e220008000800 */
[----:B------:R-:W0:Y:S01]  /*39b0*/  LDCU.64 UR20, c[0x0][0xf80] ;  /* 0x0001f000ff1477ac */ /* 0x000e220008000a00 */
[----:B-1----:R-:W-:Y:S02]  /*39c0*/  FSETP.NEU.FTZ.AND P0, PT, RZ, UR5, PT ;  /* 0x00000005ff007c0b */ /* 0x002fe4000bf1d000 */
[----:B---3--:R-:W-:Y:S01]  /*39d0*/  FSETP.NEU.FTZ.AND P1, PT, RZ, UR15, PT ;  /* 0x0000000fff007c0b */ /* 0x008fe2000bf3d000 */
[----:B0-----:R-:W-:Y:S01]  /*39e0*/  FADD.FTZ R7, -R7, 1 ;  /* 0x3f80000007077421 */ /* 0x001fe20000010100 */
[----:B----4-:R-:W0:Y:S01]  /*39f0*/  MUFU.RCP R5, UR18 ;  /* 0x0000001200057d08 */ /* 0x010e220008001000 */
[----:B------:R-:W1:Y:S07]  /*3a00*/  LDCU UR18, c[0x0][0xf7c] ;  /* 0x0001ef80ff1277ac */ /* 0x000e6e0008000800 */
[----:B------:R-:W3:Y:S01]  /*3a10*/  MUFU.RCP R4, UR19 ;  /* 0x0000001300047d08 */ /* 0x000ee20008001000 */
[----:B--2---:R-:W4:Y:S02]  /*3a20*/  LDCU UR19, c[0x0][0xf90] ;  /* 0x0001f200ff1377ac */ /* 0x004f240008000800 */
.L_x_54:
[----:B------:R-:W-:Y:S01]  /*3a30*/  MOV R17, 0x8 ;  /* 0x0000000800117802 */ /* 0x000fe20000000f00 */
[----:B------:R-:W-:Y:S01]  /*3a40*/  HFMA2 R13, -RZ, RZ, 0, 4.76837158203125e-07 ;  /* 0x00000008ff0d7431 */ /* 0x000fe200000001ff */
[----:B------:R-:W-:-:S03]  /*3a50*/  MOV R11, 0x8 ;  /* 0x00000008000b7802 */ /* 0x000fc60000000f00 */
[----:B------:R-:W-:-:S04]  /*3a60*/  @P0 IMAD.WIDE R16, R6, R17, UR12 ;  /* 0x0000000c06100e25 */ /* 0x000fc8000f8e0211 */
[----:B------:R-:W-:Y:S02]  /*3a70*/  HFMA2 R3, -RZ, RZ, 0, 4.76837158203125e-07 ;  /* 0x00000008ff037431 */ /* 0x000fe400000001ff */
[C---:B------:R-:W-:Y:S01]  /*3a80*/  IMAD.WIDE R12, R6.reuse, R13, UR6 ;  /* 0x00000006060c7e25 */ /* 0x040fe2000f8e020d */
[----:B------:R-:W2:Y:S03]  /*3a90*/  @P0 LDG.E.64 R16, desc[UR16][R16.64] ;  /* 0x0000001010100981 */ /* 0x000ea6000c1e1b00 */
[C---:B------:R-:W-:Y:S02]  /*3aa0*/  IMAD.WIDE R10, R6.reuse, R11, UR8 ;  /* 0x00000008060a7e25 */ /* 0x040fe4000f8e020b */
[----:B------:R-:W5:Y:S02]  /*3ab0*/  LDG.E.64 R12, desc[UR16][R12.64] ;  /* 0x000000100c0c7981 */ /* 0x000f64000c1e1b00 */
[----:B------:R-:W-:-:S02]  /*3ac0*/  IMAD.WIDE R2, R6, R3, UR10 ;  /* 0x0000000a06027e25 */ /* 0x000fc4000f8e0203 */
[----:B------:R-:W3:Y:S04]  /*3ad0*/  LDG.E.64 R10, desc[UR16][R10.64] ;  /* 0x000000100a0a7981 */ /* 0x000ee8000c1e1b00 */
[----:B------:R-:W4:Y:S01]  /*3ae0*/  LDG.E.64 R8, desc[UR16][R2.64] ;  /* 0x0000001002087981 */ /* 0x000f22000c1e1b00 */
[----:B--2---:R-:W-:Y:S02]  /*3af0*/  @P0 PRMT R15, R15, 0x5410, R16 ;  /* 0x000054100f0f0816 */ /* 0x004fe40000000010 */
[--C-:B------:R-:W-:Y:S02]  /*3b00*/  @P0 SHF.R.U64 R20, R16, 0x10, R17.reuse ;  /* 0x0000001010140819 */ /* 0x100fe40000001211 */
[----:B------:R-:W-:Y:S02]  /*3b10*/  @P0 SHF.R.U32.HI R14, RZ, 0x10, R17 ;  /* 0x00000010ff0e0819 */ /* 0x000fe40000011611 */
[----:B------:R-:W-:-:S02]  /*3b20*/  @P0 PRMT R19, R17, 0x7610, R19 ;  /* 0x0000761011130816 */ /* 0x000fc40000000013 */
[----:B------:R-:W-:Y:S02]  /*3b30*/  @P0 PRMT R15, R20, 0x7610, R15 ;  /* 0x00007610140f0816 */ /* 0x000fe4000000000f */
[----:B------:R-:W-:Y:S02]  /*3b40*/  @P0 PRMT R18, R14, 0x7610, R18 ;  /* 0x000076100e120816 */ /* 0x000fe40000000012 */
[----:B------:R-:W-:Y:S02]  /*3b50*/  PLOP3.LUT P0, PT, P1, PT, PT, 0x80, 0x8 ;  /* 0x000000000008781c */ /* 0x000fe40000f0f070 */
[----:B-----5:R-:W-:Y:S02]  /*3b60*/  SHF.R.U32.HI R16, RZ, 0x10, R13 ;  /* 0x00000010ff107819 */ /* 0x020fe4000001160d */
[----:B---3--:R-:W-:Y:S02]  /*3b70*/  SHF.R.U64 R14, R10, 0x10, R11 ;  /* 0x000000100a0e7819 */ /* 0x008fe4000000120b */
[----:B------:R-:W-:-:S02]  /*3b80*/  PRMT R16, R16, 0x5410, R16 ;  /* 0x0000541010107816 */ /* 0x000fc40000000010 */
[----:B------:R-:W-:Y:S02]  /*3b90*/  SHF.R.U32.HI R17, RZ, 0x10, R11 ;  /* 0x00000010ff117819 */ /* 0x000fe4000001160b */
[--C-:B----4-:R-:W-:Y:S02]  /*3ba0*/  SHF.R.U64 R20, R8, 0x10, R9.reuse ;  /* 0x0000001008147819 */ /* 0x110fe40000001209 */
[----:B------:R-:W-:Y:S02]  /*3bb0*/  SHF.R.U32.HI R22, RZ, 0x10, R9 ;  /* 0x00000010ff167819 */ /* 0x000fe40000011609 */
[----:B------:R-:W-:Y:S02]  /*3bc0*/  PRMT R18, R18, 0x5410, R14 ;  /* 0x0000541012127816 */ /* 0x000fe4000000000e */
[----:B------:R-:W-:Y:S02]  /*3bd0*/  SHF.R.U64 R21, R12, 0x10, R13 ;  /* 0x000000100c157819 */ /* 0x000fe4000000120d */
[----:B------:R-:W-:-:S02]  /*3be0*/  PRMT R16, R17, 0x7610, R16 ;  /* 0x0000761011107816 */ /* 0x000fc40000000010 */
[----:B------:R-:W-:Y:S01]  /*3bf0*/  PRMT R14, R22, 0x5410, R20 ;  /* 0x00005410160e7816 */ /* 0x000fe20000000014 */
[----:B------:R-:W-:Y:S06]  /*3c00*/  @P0 BRA `(.L_x_52) ;  /* 0x0000000000400947 */ /* 0x000fec0003800000 */
[----:B------:R-:W-:Y:S01]  /*3c10*/  HADD2.F32 R17, -RZ, R12.H0_H0 ;  /* 0x2000000cff117230 */ /* 0x000fe20000004100 */
[----:B------:R-:W-:Y:S01]  /*3c20*/  MOV R15, RZ ;  /* 0x000000ff000f7202 */ /* 0x000fe20000000f00 */
[----:B------:R-:W-:Y:S01]  /*3c30*/  HADD2.F32 R12, -RZ, R8.H0_H0 ;  /* 0x20000008ff0c7230 */ /* 0x000fe20000004100 */
[----:B------:R-:W-:Y:S01]  /*3c40*/  MOV R8, RZ ;  /* 0x000000ff00087202 */ /* 0x000fe20000000f00 */
[----:B------:R-:W-:Y:S01]  /*3c50*/  HADD2.F32 R20, -RZ, R18.H1_H1 ;  /* 0x30000012ff147230 */ /* 0x000fe20000004100 */
[----:B------:R-:W-:Y:S01]  /*3c60*/  CS2R R18, SRZ ;  /* 0x0000000000127805 */ /* 0x000fe2000001ff00 */
[----:B------:R-:W-:Y:S02]  /*3c70*/  HADD2.F32 R23, -RZ, R16.H1_H1 ;  /* 0x30000010ff177230 */ /* 0x000fe40000004100 */
[----:B------:R-:W-:Y:S02]  /*3c80*/  HADD2.F32 R13, -RZ, R13.H0_H0 ;  /* 0x2000000dff0d7230 */ /* 0x000fe40000004100 */
[----:B------:R-:W-:-:S02]  /*3c90*/  HADD2.F32 R10, -RZ, R10.H0_H0 ;  /* 0x2000000aff0a7230 */ /* 0x000fc40000004100 */
[----:B------:R-:W-:Y:S02]  /*3ca0*/  HADD2.F32 R11, -RZ, R11.H0_H0 ;  /* 0x2000000bff0b7230 */ /* 0x000fe40000004100 */
[----:B------:R-:W-:Y:S02]  /*3cb0*/  HADD2.F32 R9, -RZ, R9.H0_H0 ;  /* 0x20000009ff097230 */ /* 0x000fe40000004100 */
[----:B------:R-:W-:Y:S02]  /*3cc0*/  HADD2.F32 R21, -RZ, R21.H0_H0 ;  /* 0x20000015ff157230 */ /* 0x000fe40000004100 */
[----:B------:R-:W-:Y:S02]  /*3cd0*/  HADD2.F32 R22, -RZ, R14.H1_H1 ;  /* 0x3000000eff167230 */ /* 0x000fe40000004100 */
[----:B------:R-:W-:Y:S02]  /*3ce0*/  HADD2.F32 R16, -RZ, R16.H0_H0 ;  /* 0x20000010ff107230 */ /* 0x000fe40000004100 */
[----:B------:R-:W-:Y:S01]  /*3cf0*/  HADD2.F32 R24, -RZ, R14.H0_H0 ;  /* 0x2000000eff187230 */ /* 0x000fe20000004100 */
[----:B------:R-:W-:Y:S06]  /*3d00*/  BRA `(.L_x_53) ;  /* 0x0000000000407947 */ /* 0x000fec0003800000 */
.L_x_52:
[----:B------:R-:W-:Y:S02]  /*3d10*/  HADD2.F32 R17, -RZ, R12.H0_H0 ;  /* 0x2000000cff117230 */ /* 0x000fe40000004100 */
[----:B------:R-:W-:Y:S02]  /*3d20*/  HADD2.F32 R12, -RZ, R8.H0_H0 ;  /* 0x20000008ff0c7230 */ /* 0x000fe40000004100 */
[----:B------:R-:W-:Y:S02]  /*3d30*/  HADD2.F32 R8, -RZ, R15.H1_H1 ;  /* 0x3000000fff087230 */ /* 0x000fe40000004100 */
[----:B------:R-:W-:Y:S02]  /*3d40*/  HADD2.F32 R20, -RZ, R18.H1_H1 ;  /* 0x30000012ff147230 */ /* 0x000fe40000004100 */
[----:B------:R-:W-:Y:S02]  /*3d50*/  HADD2.F32 R23, -RZ, R16.H1_H1 ;  /* 0x30000010ff177230 */ /* 0x000fe40000004100 */
[----:B------:R-:W-:-:S02]  /*3d60*/  HADD2.F32 R13, -RZ, R13.H0_H0 ;  /* 0x2000000dff0d7230 */ /* 0x000fc40000004100 */
[----:B------:R-:W-:Y:S02]  /*3d70*/  HADD2.F32 R10, -RZ, R10.H0_H0 ;  /* 0x2000000aff0a7230 */ /* 0x000fe40000004100 */
[----:B------:R-:W-:Y:S02]  /*3d80*/  HADD2.F32 R11, -RZ, R11.H0_H0 ;  /* 0x2000000bff0b7230 */ /* 0x000fe40000004100 */
[----:B------:R-:W-:Y:S02]  /*3d90*/  HADD2.F32 R9, -RZ, R9.H0_H0 ;  /* 0x20000009ff097230 */ /* 0x000fe40000004100 */
[----:B------:R-:W-:Y:S02]  /*3da0*/  HADD2.F32 R21, -RZ, R21.H0_H0 ;  /* 0x20000015ff157230 */ /* 0x000fe40000004100 */
[----:B------:R-:W-:Y:S02]  /*3db0*/  HADD2.F32 R15, -RZ, R15.H0_H0 ;  /* 0x2000000fff0f7230 */ /* 0x000fe40000004100 */
[----:B------:R-:W-:-:S02]  /*3dc0*/  HADD2.F32 R22, -RZ, R14.H1_H1 ;  /* 0x3000000eff167230 */ /* 0x000fc40000004100 */
[----:B------:R-:W-:Y:S02]  /*3dd0*/  HADD2.F32 R19, -RZ, R19.H0_H0 ;  /* 0x20000013ff137230 */ /* 0x000fe40000004100 */
[----:B------:R-:W-:Y:S02]  /*3de0*/  HADD2.F32 R18, -RZ, R18.H0_H0 ;  /* 0x20000012ff127230 */ /* 0x000fe40000004100 */
[----:B------:R-:W-:Y:S02]  /*3df0*/  HADD2.F32 R16, -RZ, R16.H0_H0 ;  /* 0x20000010ff107230 */ /* 0x000fe40000004100 */
[----:B------:R-:W-:-:S07]  /*3e00*/  HADD2.F32 R24, -RZ, R14.H0_H0 ;  /* 0x2000000eff187230 */ /* 0x000fce0000004100 */
.L_x_53:
[----:B------:R-:W-:Y:S01]  /*3e10*/  FMUL.FTZ R28, R0, R17 ;  /* 0x00000011001c7220 */ /* 0x000fe20000410000 */
[----:B------:R-:W-:Y:S01]  /*3e20*/  FMUL.FTZ R17, R12, UR20 ;  /* 0x000000140c117c20 */ /* 0x000fe20008410000 */
[----:B------:R-:W-:Y:S01]  /*3e30*/  FMUL.FTZ R27, R22, UR20 ;  /* 0x00000014161b7c20 */ /* 0x000fe20008410000 */
[----:B------:R-:W-:Y:S01]  /*3e40*/  FMUL.FTZ R22, R0, R13 ;  /* 0x0000000d00167220 */ /* 0x000fe20000410000 */
[----:B------:R-:W-:Y:S01]  /*3e50*/  FMUL.FTZ R12, R7, R28 ;  /* 0x0000001c070c7220 */ /* 0x000fe20000410000 */
[----:B------:R-:W-:Y:S02]  /*3e60*/  FMUL.FTZ R13, R9, UR20 ;  /* 0x00000014090d7c20 */ /* 0x000fe40008410000 */
[C---:B------:R-:W-:Y:S01]  /*3e70*/  FMUL.FTZ R26, R7.reuse, R22 ;  /* 0x00000016071a7220 */ /* 0x040fe20000410000 */
[----:B------:R-:W-:Y:S01]  /*3e80*/  FFMA.FTZ R17, R28, R12, R17 ;  /* 0x0000000c1c117223 */ /* 0x000fe20000010011 */
[----:B------:R-:W-:Y:S02]  /*3e90*/  FMUL.FTZ R12, R0, R21 ;  /* 0x00000015000c7220 */ /* 0x000fe40000410000 */
[----:B------:R-:W-:Y:S01]  /*3ea0*/  FFMA.FTZ R29, R22, R26, R13 ;  /* 0x0000001a161d7223 */ /* 0x000fe2000001000d */
[----:B-1----:R-:W-:Y:S01]  /*3eb0*/  FMUL.FTZ R13, R10, UR18 ;  /* 0x000000120a0d7c20 */ /* 0x002fe20008410000 */
[----:B------:R-:W-:Y:S01]  /*3ec0*/  FMUL.FTZ R14, R7, R12 ;  /* 0x0000000c070e7220 */ /* 0x000fe20000410000 */
[----:B------:R-:W-:Y:S01]  /*3ed0*/  FMUL.FTZ R26, R0, R23 ;  /* 0x00000017001a7220 */ /* 0x000fe20000410000 */
[----:B------:R-:W-:Y:S01]  /*3ee0*/  FMUL.FTZ R25, R17, R4 ;  /* 0x0000000411197220 */ /* 0x000fe20000410000 */
[----:B------:R-:W-:Y:S01]  /*3ef0*/  FFMA.FTZ R28, R28, UR21, R13 ;  /* 0x000000151c1c7c23 */ /* 0x000fe2000801000d */
[----:B------:R-:W-:Y:S01]  /*3f00*/  FFMA.FTZ R27, R12, R14, R27 ;  /* 0x0000000e0c1b7223 */ /* 0x000fe2000001001b */
[----:B------:R-:W-:Y:S01]  /*3f10*/  FMUL.FTZ R13, R24, UR20 ;  /* 0x00000014180d7c20 */ /* 0x000fe20008410000 */
[----:B------:R-:W-:Y:S01]  /*3f20*/  FMUL.FTZ R23, R7, R26 ;  /* 0x0000001a07177220 */ /* 0x000fe20000410000 */
[----:B------:R-:W-:Y:S01]  /*3f30*/  F2F.F16.F32 R10, R29 ;  /* 0x0000001d000a7304 */ /* 0x000fe20000200800 */
[----:B------:R-:W-:-:S07]  /*3f40*/  FMUL.FTZ R9, R27, R4 ;  /* 0x000000041b097220 */ /* 0x000fce0000410000 */
[----:B------:R1:W-:Y:S08]  /*3f50*/  F2F.F16.F32 R14, R27 ;  /* 0x0000001b000e7304 */ /* 0x0003f00000200800 */
[----:B------:R2:W3:Y:S01]  /*3f60*/  MUFU.SQRT R21, R25 ;  /* 0x0000001900157308 */ /* 0x0004e20000002000 */
[----:B-1----:R-:W-:Y:S01]  /*3f70*/  FMUL.FTZ R27, R29, R4 ;  /* 0x000000041d1b7220 */ /* 0x002fe20000410000 */
[----:B------:R-:W-:-:S06]  /*3f80*/  FFMA.FTZ R29, R26, R23, R13 ;  /* 0x000000171a1d7223 */ /* 0x000fcc000001000d */
[----:B------:R-:W1:Y:S01]  /*3f90*/  MUFU.SQRT R9, R9 ;  /* 0x0000000900097308 */ /* 0x000e620000002000 */
[----:B--2---:R-:W-:-:S07]  /*3fa0*/  FMUL.FTZ R25, R29, R4 ;  /* 0x000000041d197220 */ /* 0x004fce0000410000 */
[----:B------:R-:W2:Y:S01]  /*3fb0*/  MUFU.SQRT R27, R27 ;  /* 0x0000001b001b7308 */ /* 0x000ea20000002000 */
[----:B---3--:R-:W-:-:S07]  /*3fc0*/  FADD.FTZ R24, R21, UR19 ;  /* 0x0000001315187e21 */ /* 0x008fce0008010000 */
[----:B------:R-:W3:Y:S01]  /*3fd0*/  MUFU.SQRT R25, R25 ;  /* 0x0000001900197308 */ /* 0x000ee20000002000 */
[----:B-1----:R-:W-:-:S07]  /*3fe0*/  FADD.FTZ R23, R9, UR19 ;  /* 0x0000001309177e21 */ /* 0x002fce0008010000 */
[----:B------:R-:W1:Y:S01]  /*3ff0*/  MUFU.RCP R24, R24 ;  /* 0x0000001800187308 */ /* 0x000e620000001000 */
[----:B--2---:R-:W-:Y:S01]  /*4000*/  FADD.FTZ R21, R27, UR19 ;  /* 0x000000131b157e21 */ /* 0x004fe20008010000 */
[----:B------:R-:W-:-:S04]  /*4010*/  FMUL.FTZ R27, R11, UR18 ;  /* 0x000000120b1b7c20 */ /* 0x000fc80008410000 */
[----:B------:R-:W-:Y:S02]  /*4020*/  FFMA.FTZ R22, R22, UR21, R27 ;  /* 0x0000001516167c23 */ /* 0x000fe4000801001b */
[----:B------:R-:W-:Y:S01]  /*4030*/  MUFU.RCP R21, R21 ;  /* 0x0000001500157308 */ /* 0x000fe20000001000 */
[----:B0-----:R-:W-:Y:S01]  /*4040*/  FMUL.FTZ R27, R28, R5 ;  /* 0x000000051c1b7220 */ /* 0x001fe20000410000 */
[----:B---3--:R-:W-:Y:S01]  /*4050*/  FADD.FTZ R9, R25, UR19 ;  /* 0x0000001319097e21 */ /* 0x008fe20008010000 */
[----:B------:R-:W-:-:S04]  /*4060*/  FMUL.FTZ R25, R20, UR18 ;  /* 0x0000001214197c20 */ /* 0x000fc80008410000 */
[----:B------:R-:W-:Y:S01]  /*4070*/  FFMA.FTZ R25, R12, UR21, R25 ;  /* 0x000000150c197c23 */ /* 0x000fe20008010019 */
[----:B------:R-:W-:Y:S01]  /*4080*/  MUFU.RCP R9, R9 ;  /* 0x0000000900097308 */ /* 0x000fe20000001000 */
[----:B-1----:R-:W-:Y:S02]  /*4090*/  FMUL.FTZ R27, R27, R24 ;  /* 0x000000181b1b7220 */ /* 0x002fe40000410000 */
[----:B------:R-:W-:Y:S02]  /*40a0*/  FMUL.FTZ R20, R25, R5 ;  /* 0x0000000519147220 */ /* 0x000fe40000410000 */
[----:B------:R-:W-:-:S03]  /*40b0*/  FFMA.FTZ R8, R8, UR15, R27 ;  /* 0x0000000f08087c23 */ /* 0x000fc6000801001b */
[----:B------:R-:W0:Y:S08]  /*40c0*/  MUFU.RCP R23, R23 ;  /* 0x0000001700177308 */ /* 0x000e300000001000 */
[----:B------:R1:W2:Y:S08]  /*40d0*/  F2F.F16.F32 R13, R29 ;  /* 0x0000001d000d7304 */ /* 0x0002b00000200800 */
[----:B------:R3:W-:Y:S01]  /*40e0*/  F2F.F16.F32 R11, R28 ;  /* 0x0000001c000b7304 */ /* 0x0007e20000200800 */
[----:B-1----:R-:W-:Y:S01]  /*40f0*/  FMUL.FTZ R29, R16, UR18 ;  /* 0x00000012101d7c20 */ /* 0x002fe20008410000 */
[----:B0-----:R-:W-:-:S03]  /*4100*/  FMUL.FTZ R24, R20, R23 ;  /* 0x0000001714187220 */ /* 0x001fc60000410000 */
[----:B------:R-:W-:Y:S01]  /*4110*/  FFMA.FTZ R26, R26, UR21, R29 ;  /* 0x000000151a1a7c23 */ /* 0x000fe2000801001d */
[----:B------:R-:W-:Y:S01]  /*4120*/  FFMA.FTZ R15, R15, UR15, R24 ;  /* 0x0000000f0f0f7c23 */ /* 0x000fe20008010018 */
[----:B--2---:R-:W-:Y:S01]  /*4130*/  PRMT R23, R10, 0x5410, R13 ;  /* 0x000054100a177816 */ /* 0x004fe2000000000d */
[----:B------:R0:W-:Y:S01]  /*4140*/  F2F.F16.F32 R16, R22 ;  /* 0x0000001600107304 */ /* 0x0001e20000200800 */
[----:B---3--:R-:W-:-:S04]  /*4150*/  FMUL.FTZ R28, R22, R5 ;  /* 0x00000005161c7220 */ /* 0x008fc80000410000 */
[----:B------:R-:W-:-:S03]  /*4160*/  FMUL.FTZ R28, R28, R21 ;  /* 0x000000151c1c7220 */ /* 0x000fc60000410000 */
[----:B------:R1:W-:Y:S01]  /*4170*/  F2F.F16.F32 R12, R25 ;  /* 0x00000019000c7304 */ /* 0x0003e20000200800 */
[----:B0-----:R-:W-:Y:S01]  /*4180*/  FMUL.FTZ R22, R26, R5 ;  /* 0x000000051a167220 */ /* 0x001fe20000410000 */
[----:B------:R-:W-:-:S03]  /*4190*/  FFMA.FTZ R19, R19, UR15, R28 ;  /* 0x0000000f13137c23 */ /* 0x000fc6000801001c */
[----:B------:R-:W-:-:S03]  /*41a0*/  FMUL.FTZ R9, R22, R9 ;  /* 0x0000000916097220 */ /* 0x000fc60000410000 */
[----:B------:R-:W0:Y:S01]  /*41b0*/  F2F.F16.F32 R27, R26 ;  /* 0x0000001a001b7304 */ /* 0x000e220000200800 */
[----:B------:R-:W-:Y:S01]  /*41c0*/  FFMA.FTZ R18, R18, UR15, R9 ;  /* 0x0000000f12127c23 */ /* 0x000fe20008010009 */
[----:B-1----:R-:W-:-:S06]  /*41d0*/  MOV R25, 0x8 ;  /* 0x0000000800197802 */ /* 0x002fcc0000000f00 */
[----:B------:R1:W-:Y:S01]  /*41e0*/  F2F.F16.F32 R21, R15 ;  /* 0x0000000f00157304 */ /* 0x0003e20000200800 */
[----:B0-----:R-:W-:-:S07]  /*41f0*/  PRMT R27, R16, 0x5410, R27 ;  /* 0x00005410101b7816 */ /* 0x001fce000000001b */
[----:B------:R-:W-:Y:S01]  /*4200*/  F2F.F16.F32 R19, R19 ;  /* 0x0000001300137304 */ /* 0x000fe20000200800 */
[----:B-1----:R-:W-:-:S05]  /*4210*/  IMAD.WIDE.U32 R14, R14, 0x10000, RZ ;  /* 0x000100000e0e7825 */ /* 0x002fca00078e00ff */
[----:B------:R-:W-:Y:S02]  /*4220*/  LOP3.LUT R15, R23, R15, RZ, 0xfc, !PT ;  /* 0x0000000f170f7212 */ /* 0x000fe400078efcff */
[----:B------:R-:W0:Y:S08]  /*4230*/  F2F.F16.F32 R18, R18 ;  /* 0x0000001200127304 */ /* 0x000e300000200800 */
[----:B------:R-:W1:Y:S01]  /*4240*/  F2F.F16.F32 R17, R17 ;  /* 0x0000001100117304 */ /* 0x000e620000200800 */
[----:B0-----:R-:W-:-:S07]  /*4250*/  PRMT R13, R19, 0x5410, R18 ;  /* 0x00005410130d7816 */ /* 0x001fce0000000012 */
[----:B------:R0:W2:Y:S01]  /*4260*/  F2F.F16.F32 R20, R8 ;  /* 0x0000000800147304 */ /* 0x0000a20000200800 */
[----:B-1----:R-:W-:Y:S01]  /*4270*/  LOP3.LUT R14, R14, R17, RZ, 0xfc, !PT ;  /* 0x000000110e0e7212 */ /* 0x002fe200078efcff */
[----:B------:R-:W-:-:S04]  /*4280*/  IMAD.WIDE R16, R6, R25, UR8 ;  /* 0x0000000806107e25 */ /* 0x000fc8000f8e0219 */
[----:B0-----:R-:W-:-:S03]  /*4290*/  IMAD.WIDE.U32 R8, R12, 0x10000, RZ ;  /* 0x000100000c087825 */ /* 0x001fc600078e00ff */
[----:B------:R-:W-:Y:S01]  /*42a0*/  LOP3.LUT R8, R8, R11, RZ, 0xfc, !PT ;  /* 0x0000000b08087212 */ /* 0x000fe200078efcff */
[----:B------:R-:W-:Y:S01]  /*42b0*/  IMAD.WIDE.U32 R10, R21, 0x10000, RZ ;  /* 0x00010000150a7825 */ /* 0x000fe200078e00ff */
[----:B------:R-:W-:-:S03]  /*42c0*/  LOP3.LUT R9, R27, R9, RZ, 0xfc, !PT ;  /* 0x000000091b097212 */ /* 0x000fc600078efcff */
[----:B------:R-:W-:Y:S01]  /*42d0*/  HFMA2 R27, -RZ, RZ, 0, 4.76837158203125e-07 ;  /* 0x00000008ff1b7431 */ /* 0x000fe200000001ff */
[----:B------:R-:W-:-:S04]  /*42e0*/  LOP3.LUT R11, R13, R11, RZ, 0xfc, !PT ;  /* 0x0000000b0d0b7212 */ /* 0x000fc800078efcff */
[C---:B------:R-:W-:Y:S01]  /*42f0*/  IMAD.WIDE R12, R6.reuse, R27, UR6 ;  /* 0x00000006060c7e25 */ /* 0x040fe2000f8e021b */
[----:B------:R-:W-:Y:S02]  /*4300*/  IADD3 R6, PT, PT, R6, UR4, RZ ;  /* 0x0000000406067c10 */ /* 0x000fe4000fffe0ff */
[----:B--2---:R-:W-:Y:S02]  /*4310*/  LOP3.LUT R10, R10, R20, RZ, 0xfc, !PT ;  /* 0x000000140a0a7212 */ /* 0x004fe400078efcff */
[----:B------:R-:W-:-:S03]  /*4320*/  SHF.L.U32 R22, R6, 0x2, RZ ;  /* 0x0000000206167819 */ /* 0x000fc600000006ff */
[----:B------:R-:W-:Y:S01]  /*4330*/  STG.E.64 desc[UR16][R12.64], R10 ;  /* 0x0000000a0c007986 */ /* 0x000fe2000c101b10 */
[----:B------:R-:W-:-:S03]  /*4340*/  ISETP.GE.AND P2, PT, R22, UR14, PT ;  /* 0x0000000e16007c0c */ /* 0x000fc6000bf46270 */
[----:B------:R-:W-:Y:S04]  /*4350*/  STG.E.64 desc[UR16][R16.64], R8 ;  /* 0x0000000810007986 */ /* 0x000fe8000c101b10 */
[----:B------:R0:W-:Y:S02]  /*4360*/  STG.E.64 desc[UR16][R2.64], R14 ;  /* 0x0000000e02007986 */ /* 0x0001e4000c101b10 */
[----:B0-----:R-:W-:-:S04]  /*4370*/  PRMT R15, R21, 0x5410, R20 ;  /* 0x00005410150f7816 */ /* 0x001fc80000000014 */
[----:B------:R-:W-:Y:S05]  /*4380*/  @!P2 BRA `(.L_x_54) ;  /* 0xfffffff400a8a947 */ /* 0x000fea000383ffff */
[----:B------:R-:W-:Y:S05]  /*4390*/  BSYNC.RECONVERGENT B0 ;  /* 0x0000000000007941 */ /* 0x000fea0003800200 */
.L_x_51:
[----:B------:R-:W-:Y:S05]  /*43a0*/  EXIT ;  /* 0x000000000000794d */ /* 0x000fea0003800000 */
.L_x_50:
        /* <DEDUP_REMOVED lines=15> */
.L_x_58:
[----:B------:R-:W-:Y:S01]  /*44a0*/  HFMA2 R17, -RZ, RZ, 0, 4.76837158203125e-07 ;  /* 0x00000008ff117431 */ /* 0x000fe200000001ff */
[----:B------:R-:W-:Y:S01]  /*44b0*/  MOV R11, 0x8 ;  /* 0x00000008000b7802 */ /* 0x000fe20000000f00 */
[----:B------:R-:W-:-:S03]  /*44c0*/  HFMA2 R5, -RZ, RZ, 0, 4.76837158203125e-07 ;  /* 0x00000008ff057431 */ /* 0x000fc600000001ff */
[----:B------:R-:W-:Y:S01]  /*44d0*/  @P0 IMAD.WIDE R16, R6, R17, UR12 ;  /* 0x0000000c06100e25 */ /* 0x000fe2000f8e0211 */
[----:B------:R-:W-:-:S03]  /*44e0*/  MOV R9, 0x8 ;  /* 0x0000000800097802 */ /* 0x000fc60000000f00 */
[C---:B------:R-:W-:Y:S02]  /*44f0*/  IMAD.WIDE R10, R6.reuse, R11, UR6 ;  /* 0x00000006060a7e25 */ /* 0x040fe4000f8e020b */
[----:B------:R-:W2:Y:S02]  /*4500*/  @P0 LDG.E.64 R16, desc[UR16][R16.64] ;  /* 0x0000001010100981 */ /* 0x000ea4000c1e1b00 */
[C---:B------:R-:W-:Y:S02]  /*4510*/  IMAD.WIDE R4, R6.reuse, R5, UR8 ;  /* 0x0000000806047e25 */ /* 0x040fe4000f8e0205 */
[----:B------:R-:W5:Y:S02]  /*4520*/  LDG.E.64 R10, desc[UR16][R10.64] ;  /* 0x000000100a0a7981 */ /* 0x000f64000c1e1b00 */
[----:B------:R-:W-:Y:S02]  /*4530*/  IMAD.WIDE R8, R6, R9, UR10 ;  /* 0x0000000a06087e25 */ /* 0x000fe4000f8e0209 */
[----:B------:R-:W3:Y:S04]  /*4540*/  LDG.E.64 R4, desc[UR16][R4.64] ;  /* 0x0000001004047981 */ /* 0x000ee8000c1e1b00 */
[----:B------:R-:W4:Y:S01]  /*4550*/  LDG.E.64 R2, desc[UR16][R8.64] ;  /* 0x0000001008027981 */ /* 0x000f22000c1e1b00 */
[----:B--2---:R-:W-:-:S02]  /*4560*/  @P0 SHF.R.U64 R20, R16, 0x10, R17 ;  /* 0x0000001010140819 */ /* 0x004fc40000001211 */
[--C-:B------:R-:W-:Y:S02]  /*4570*/  @P0 PRMT R14, R14, 0x5410, R17.reuse ;  /* 0x000054100e0e0816 */ /* 0x100fe40000000011 */
[----:B------:R-:W-:Y:S02]  /*4580*/  @P0 SHF.R.U32.HI R15, RZ, 0x10, R17 ;  /* 0x00000010ff0f0819 */ /* 0x000fe40000011611 */
[----:B------:R-:W-:Y:S02]  /*4590*/  @P0 PRMT R19, R16, 0x7610, R19 ;  /* 0x0000761010130816 */ /* 0x000fe40000000013 */
[----:B------:R-:W-:Y:S02]  /*45a0*/  @P0 PRMT R14, R20, 0x7610, R14 ;  /* 0x00007610140e0816 */ /* 0x000fe4000000000e */
[----:B------:R-:W-:Y:S02]  /*45b0*/  @P0 PRMT R18, R15, 0x7610, R18 ;  /* 0x000076100f120816 */ /* 0x000fe40000000012 */
[----:B------:R-:W-:-:S02]  /*45c0*/  PLOP3.LUT P0, PT, P1, PT, PT, 0x80, 0x8 ;  /* 0x000000000008781c */ /* 0x000fc40000f0f070 */
[--C-:B-----5:R-:W-:Y:S02]  /*45d0*/  SHF.R.U64 R16, R10, 0x10, R11.reuse ;  /* 0x000000100a107819 */ /* 0x120fe4000000120b */
[----:B------:R-:W-:Y:S02]  /*45e0*/  SHF.R.U32.HI R17, RZ, 0x10, R11 ;  /* 0x00000010ff117819 */ /* 0x000fe4000001160b */
[----:B------:R-:W-:Y:S02]  /*45f0*/  PRMT R19, R19, 0x5410, R16 ;  /* 0x0000541013137816 */ /* 0x000fe40000000010 */
[----:B------:R-:W-:Y:S02]  /*4600*/  PRMT R17, R17, 0x5410, R17 ;  /* 0x0000541011117816 */ /* 0x000fe40000000011 */
[--C-:B---3--:R-:W-:Y:S02]  /*4610*/  SHF.R.U32.HI R16, RZ, 0x10, R5.reuse ;  /* 0x00000010ff107819 */ /* 0x108fe40000011605 */
[----:B------:R-:W-:-:S02]  /*4620*/  SHF.R.U64 R15, R4, 0x10, R5 ;  /* 0x00000010040f7819 */ /* 0x000fc40000001205 */
[--C-:B----4-:R-:W-:Y:S02]  /*4630*/  SHF.R.U64 R20, R2, 0x10, R3.reuse ;  /* 0x0000001002147819 */ /* 0x110fe40000001203 */
[----:B------:R-:W-:Y:S02]  /*4640*/  SHF.R.U32.HI R21, RZ, 0x10, R3 ;  /* 0x00000010ff157819 */ /* 0x000fe40000011603 */
[----:B------:R-:W-:Y:S02]  /*4650*/  PRMT R17, R16, 0x7610, R17 ;  /* 0x0000761010117816 */ /* 0x000fe40000000011 */
[----:B------:R-:W-:Y:S02]  /*4660*/  PRMT R18, R18, 0x5410, R15 ;  /* 0x0000541012127816 */ /* 0x000fe4000000000f */
[----:B------:R-:W-:Y:S01]  /*4670*/  PRMT R16, R21, 0x5410, R20 ;  /* 0x0000541015107816 */ /* 0x000fe20000000014 */
[----:B------:R-:W-:Y:S06]  /*4680*/  @!P0 BRA `(.L_x_56) ;  /* 0x0000000000448947 */ /* 0x000fec0003800000 */
[----:B------:R-:W-:Y:S02]  /*4690*/  HADD2.F32 R15, -RZ, R10.H0_H0 ;  /* 0x2000000aff0f7230 */ /* 0x000fe40000004100 */
[----:B------:R-:W-:Y:S02]  /*46a0*/  HADD2.F32 R21, -RZ, R19.H0_H0 ;  /* 0x20000013ff157230 */ /* 0x000fe40000004100 */
[----:B------:R-:W-:Y:S02]  /*46b0*/  HADD2.F32 R20, -RZ, R14.H0_H0 ;  /* 0x2000000eff147230 */ /* 0x000fe40000004100 */
[----:B------:R-:W-:Y:S02]  /*46c0*/  HADD2.F32 R22, -RZ, R16.H1_H1 ;  /* 0x30000010ff167230 */ /* 0x000fe40000004100 */
[----:B------:R-:W-:Y:S02]  /*46d0*/  HADD2.F32 R25, -RZ, R17.H1_H1 ;  /* 0x30000011ff197230 */ /* 0x000fe40000004100 */
[----:B------:R-:W-:-:S02]  /*46e0*/  HADD2.F32 R11, -RZ, R11.H0_H0 ;  /* 0x2000000bff0b7230 */ /* 0x000fc40000004100 */
[----:B------:R-:W-:Y:S02]  /*46f0*/  HADD2.F32 R4, -RZ, R4.H0_H0 ;  /* 0x20000004ff047230 */ /* 0x000fe40000004100 */
[----:B------:R-:W-:Y:S02]  /*4700*/  HADD2.F32 R5, -RZ, R5.H0_H0 ;  /* 0x20000005ff057230 */ /* 0x000fe40000004100 */
[----:B------:R-:W-:Y:S02]  /*4710*/  HADD2.F32 R2, -RZ, R2.H0_H0 ;  /* 0x20000002ff027230 */ /* 0x000fe40000004100 */
[----:B------:R-:W-:Y:S02]  /*4720*/  HADD2.F32 R3, -RZ, R3.H0_H0 ;  /* 0x20000003ff037230 */ /* 0x000fe40000004100 */
[----:B------:R-:W-:Y:S02]  /*4730*/  HADD2.F32 R19, -RZ, R19.H1_H1 ;  /* 0x30000013ff137230 */ /* 0x000fe40000004100 */
[----:B------:R-:W-:-:S02]  /*4740*/  HADD2.F32 R10, -RZ, R18.H1_H1 ;  /* 0x30000012ff0a7230 */ /* 0x000fc40000004100 */
[----:B------:R-:W-:Y:S02]  /*4750*/  HADD2.F32 R14, -RZ, R14.H1_H1 ;  /* 0x3000000eff0e7230 */ /* 0x000fe40000004100 */
[----:B------:R-:W-:Y:S02]  /*4760*/  HADD2.F32 R23, -RZ, R18.H0_H0 ;  /* 0x20000012ff177230 */ /* 0x000fe40000004100 */
[----:B------:R-:W-:Y:S02]  /*4770*/  HADD2.F32 R17, -RZ, R17.H0_H0 ;  /* 0x20000011ff117230 */ /* 0x000fe40000004100 */
[----:B------:R-:W-:Y:S01]  /*4780*/  HADD2.F32 R16, -RZ, R16.H0_H0 ;  /* 0x20000010ff107230 */ /* 0x000fe20000004100 */
[----:B------:R-:W-:Y:S06]  /*4790*/  BRA `(.L_x_57) ;  /* 0x00000000003c7947 */ /* 0x000fec0003800000 */
.L_x_56:
[----:B------:R-:W-:Y:S01]  /*47a0*/  HADD2.F32 R15, -RZ, R10.H0_H0 ;  /* 0x2000000aff0f7230 */ /* 0x000fe20000004100 */
[----:B------:R-:W-:Y:S01]  /*47b0*/  MOV R23, RZ ;  /* 0x000000ff00177202 */ /* 0x000fe20000000f00 */
[----:B------:R-:W-:Y:S01]  /*47c0*/  HADD2.F32 R22, -RZ, R16.H1_H1 ;  /* 0x30000010ff167230 */ /* 0x000fe20000004100 */
[----:B------:R-:W-:Y:S01]  /*47d0*/  MOV R14, RZ ;  /* 0x000000ff000e7202 */ /* 0x000fe20000000f00 */
[----:B------:R-:W-:Y:S01]  /*47e0*/  HADD2.F32 R25, -RZ, R17.H1_H1 ;  /* 0x30000011ff197230 */ /* 0x000fe20000004100 */
[----:B------:R-:W-:Y:S01]  /*47f0*/  CS2R R20, SRZ ;  /* 0x0000000000147805 */ /* 0x000fe2000001ff00 */
[----:B------:R-:W-:Y:S02]  /*4800*/  HADD2.F32 R11, -RZ, R11.H0_H0 ;  /* 0x2000000bff0b7230 */ /* 0x000fe40000004100 */
[----:B------:R-:W-:Y:S02]  /*4810*/  HADD2.F32 R4, -RZ, R4.H0_H0 ;  /* 0x20000004ff047230 */ /* 0x000fe40000004100 */
[----:B------:R-:W-:-:S02]  /*4820*/  HADD2.F32 R5, -RZ, R5.H0_H0 ;  /* 0x20000005ff057230 */ /* 0x000fc40000004100 */
[----:B------:R-:W-:Y:S02]  /*4830*/  HADD2.F32 R2, -RZ, R2.H0_H0 ;  /* 0x20000002ff027230 */ /* 0x000fe40000004100 */
[----:B------:R-:W-:Y:S02]  /*4840*/  HADD2.F32 R3, -RZ, R3.H0_H0 ;  /* 0x20000003ff037230 */ /* 0x000fe40000004100 */
[----:B------:R-:W-:Y:S02]  /*4850*/  HADD2.F32 R19, -RZ, R19.H1_H1 ;  /* 0x30000013ff137230 */ /* 0x000fe40000004100 */
[----:B------:R-:W-:Y:S02]  /*4860*/  HADD2.F32 R10, -RZ, R18.H1_H1 ;  /* 0x30000012ff0a7230 */ /* 0x000fe40000004100 */
[----:B------:R-:W-:Y:S02]  /*4870*/  HADD2.F32 R17, -RZ, R17.H0_H0 ;  /* 0x20000011ff117230 */ /* 0x000fe40000004100 */
[----:B------:R-:W-:-:S07]  /*4880*/  HADD2.F32 R16, -RZ, R16.H0_H0 ;  /* 0x20000010ff107230 */ /* 0x000fce0000004100 */
.L_x_57:
[C---:B------:R-:W-:Y:S01]  /*4890*/  FMUL.FTZ R18, R0.reuse, R15 ;  /* 0x0000000f00127220 */ /* 0x040fe20000410000 */
[C---:B------:R-:W-:Y:S01]  /*48a0*/  FMUL.FTZ R19, R0.reuse, R19 ;  /* 0x0000001300137220 */ /* 0x040fe20000410000 */
[----:B------:R-:W-:Y:S01]  /*48b0*/  FMUL.FTZ R25, R0, R25 ;  /* 0x0000001900197220 */ /* 0x000fe20000410000 */
[----:B------:R-:W-:Y:S01]  /*48c0*/  MOV R27, 0x8 ;  /* 0x00000008001b7802 */ /* 0x000fe20000000f00 */
[----:B------:R-:W-:Y:S01]  /*48d0*/  FFMA.FTZ R18, R21, UR15, R18 ;  /* 0x0000000f15127c23 */ /* 0x000fe20008010012 */
[----:B------:R-:W-:Y:S01]  /*48e0*/  FFMA.FTZ R24, R20, UR15, R19 ;  /* 0x0000000f14187c23 */ /* 0x000fe20008010013 */
[----:B------:R-:W-:Y:S02]  /*48f0*/  FFMA.FTZ R23, R23, UR15, R25 ;  /* 0x0000000f17177c23 */ /* 0x000fe40008010019 */
[----:B------:R-:W-:-:S04]  /*4900*/  FMUL.FTZ R15, R18, UR21 ;  /* 0x00000015120f7c20 */ /* 0x000fc80008410000 */
[----:B-1----:R-:W-:Y:S01]  /*4910*/  FFMA.FTZ R20, R4, UR18, R15 ;  /* 0x0000001204147c23 */ /* 0x002fe2000801000f */
[----:B------:R-:W-:Y:S01]  /*4920*/  FMUL.FTZ R15, R0, R11 ;  /* 0x0000000b000f7220 */ /* 0x000fe20000410000 */
[----:B------:R-:W-:Y:S02]  /*4930*/  FMUL.FTZ R11, R24, UR21 ;  /* 0x00000015180b7c20 */ /* 0x000fe40008410000 */
[----:B------:R-:W-:Y:S01]  /*4940*/  F2F.F16.F32 R4, R20 ;  /* 0x0000001400047304 */ /* 0x000fe20000200800 */
[----:B------:R-:W-:Y:S01]  /*4950*/  FFMA.FTZ R14, R14, UR15, R15 ;  /* 0x0000000f0e0e7c23 */ /* 0x000fe2000801000f */
[----:B------:R-:W-:Y:S01]  /*4960*/  FFMA.FTZ R26, R10, UR18, R11 ;  /* 0x000000120a1a7c23 */ /* 0x000fe2000801000b */
[----:B------:R-:W-:Y:S01]  /*4970*/  FMUL.FTZ R11, R13, R24 ;  /* 0x000000180d0b7220 */ /* 0x000fe20000410000 */
[----:B------:R-:W-:Y:S01]  /*4980*/  FMUL.FTZ R15, R23, UR21 ;  /* 0x00000015170f7c20 */ /* 0x000fe20008410000 */
[----:B------:R-:W-:Y:S01]  /*4990*/  FMUL.FTZ R19, R13, R14 ;  /* 0x0000000e0d137220 */ /* 0x000fe20000410000 */
[----:B------:R-:W-:Y:S01]  /*49a0*/  FMUL.FTZ R28, R14, UR21 ;  /* 0x000000150e1c7c20 */ /* 0x000fe20008410000 */
[----:B------:R-:W-:Y:S01]  /*49b0*/  FMUL.FTZ R11, R24, R11 ;  /* 0x0000000b180b7220 */ /* 0x000fe20000410000 */
[----:B------:R-:W-:Y:S01]  /*49c0*/  FFMA.FTZ R17, R17, UR18, R15 ;  /* 0x0000001211117c23 */ /* 0x000fe2000801000f */
[----:B------:R0:W-:Y:S01]  /*49d0*/  F2F.F16.F32 R10, R26 ;  /* 0x0000001a000a7304 */ /* 0x0001e20000200800 */
[----:B------:R-:W-:Y:S01]  /*49e0*/  FFMA.FTZ R28, R5, UR18, R28 ;  /* 0x00000012051c7c23 */ /* 0x000fe2000801001c */
[----:B------:R-:W-:Y:S01]  /*49f0*/  FFMA.FTZ R15, R22, UR20, R11 ;  /* 0x00000014160f7c23 */ /* 0x000fe2000801000b */
[----:B------:R-:W-:Y:S01]  /*4a00*/  FMUL.FTZ R22, R14, R19 ;  /* 0x000000130e167220 */ /* 0x000fe20000410000 */
[C---:B------:R-:W-:Y:S01]  /*4a10*/  FMUL.FTZ R19, R13.reuse, R18 ;  /* 0x000000120d137220 */ /* 0x040fe20000410000 */
[----:B------:R-:W-:-:S02]  /*4a20*/  FMUL.FTZ R11, R13, R23 ;  /* 0x000000170d0b7220 */ /* 0x000fc40000410000 */
[----:B------:R-:W-:Y:S01]  /*4a30*/  FFMA.FTZ R3, R3, UR20, R22 ;  /* 0x0000001403037c23 */ /* 0x000fe20008010016 */
[----:B------:R-:W-:Y:S01]  /*4a40*/  FMUL.FTZ R21, R18, R19 ;  /* 0x0000001312157220 */ /* 0x000fe20000410000 */
[----:B------:R-:W-:Y:S01]  /*4a50*/  FMUL.FTZ R23, R23, R11 ;  /* 0x0000000b17177220 */ /* 0x000fe20000410000 */
[-C--:B------:R-:W-:Y:S01]  /*4a60*/  FMUL.FTZ R22, R15, R12.reuse ;  /* 0x0000000c0f167220 */ /* 0x080fe20000410000 */
[----:B------:R-:W-:Y:S01]  /*4a70*/  F2F.F16.F32 R14, R15 ;  /* 0x0000000f000e7304 */ /* 0x000fe20000200800 */
[----:B------:R-:W-:Y:S01]  /*4a80*/  FFMA.FTZ R21, R2, UR20, R21 ;  /* 0x0000001402157c23 */ /* 0x000fe20008010015 */
[----:B------:R-:W-:Y:S01]  /*4a90*/  FFMA.FTZ R19, R16, UR20, R23 ;  /* 0x0000001410137c23 */ /* 0x000fe20008010017 */
[-C--:B------:R-:W-:Y:S01]  /*4aa0*/  FMUL.FTZ R23, R3, R12.reuse ;  /* 0x0000000c03177220 */ /* 0x080fe20000410000 */
[----:B0-----:R-:W-:Y:S01]  /*4ab0*/  FMUL.FTZ R26, R26, R7 ;  /* 0x000000071a1a7220 */ /* 0x001fe20000410000 */
[-C--:B------:R-:W-:Y:S01]  /*4ac0*/  FMUL.FTZ R2, R21, R12.reuse ;  /* 0x0000000c15027220 */ /* 0x080fe20000410000 */
[----:B------:R-:W-:-:S02]  /*4ad0*/  FMUL.FTZ R25, R19, R12 ;  /* 0x0000000c13197220 */ /* 0x000fc40000410000 */
[----:B------:R-:W0:Y:S08]  /*4ae0*/  MUFU.SQRT R22, R22 ;  /* 0x0000001600167308 */ /* 0x000e300000002000 */
[----:B------:R-:W1:Y:S08]  /*4af0*/  MUFU.SQRT R2, R2 ;  /* 0x0000000200027308 */ /* 0x000e700000002000 */
[----:B------:R-:W2:Y:S01]  /*4b00*/  MUFU.SQRT R23, R23 ;  /* 0x0000001700177308 */ /* 0x000ea20000002000 */
[----:B0-----:R-:W-:-:S07]  /*4b10*/  FADD.FTZ R15, R22, UR19 ;  /* 0x00000013160f7e21 */ /* 0x001fce0008010000 */
[----:B------:R-:W0:Y:S01]  /*4b20*/  MUFU.SQRT R25, R25 ;  /* 0x0000001900197308 */ /* 0x000e220000002000 */
[----:B-1----:R-:W-:-:S07]  /*4b30*/  FADD.FTZ R18, R2, UR19 ;  /* 0x0000001302127e21 */ /* 0x002fce0008010000 */
[----:B------:R0:W-:Y:S01]  /*4b40*/  F2F.F16.F32 R11, R3 ;  /* 0x00000003000b7304 */ /* 0x0001e20000200800 */
[----:B--2---:R-:W-:Y:S01]  /*4b50*/  FADD.FTZ R2, R23, UR19 ;  /* 0x0000001317027e21 */ /* 0x004fe20008010000 */
[----:B------:R-:W-:-:S06]  /*4b60*/  FMUL.FTZ R23, R28, R7 ;  /* 0x000000071c177220 */ /* 0x000fcc0000410000 */
[----:B------:R-:W1:Y:S01]  /*4b70*/  MUFU.RCP R2, R2 ;  /* 0x0000000200027308 */ /* 0x000e620000001000 */
[----:B0-----:R-:W-:Y:S01]  /*4b80*/  FADD.FTZ R3, R25, UR19 ;  /* 0x0000001319037e21 */ /* 0x001fe20008010000 */
[----:B------:R-:W-:-:S06]  /*4b90*/  HFMA2 R25, -RZ, RZ, 0, 4.76837158203125e-07 ;  /* 0x00000008ff197431 */ /* 0x000fcc00000001ff */
[----:B------:R-:W-:Y:S08]  /*4ba0*/  MUFU.RCP R18, R18 ;  /* 0x0000001200127308 */ /* 0x000ff00000001000 */
[----:B------:R-:W0:Y:S01]  /*4bb0*/  MUFU.RCP R15, R15 ;  /* 0x0000000f000f7308 */ /* 0x000e220000001000 */
[----:B-1----:R-:W-:Y:S01]  /*4bc0*/  FMUL.FTZ R23, R23, R2 ;  /* 0x0000000217177220 */ /* 0x002fe20000410000 */
[----:B------:R-:W-:-:S06]  /*4bd0*/  FMUL.FTZ R2, R17, R7 ;  /* 0x0000000711027220 */ /* 0x000fcc0000410000 */
[----:B------:R-:W1:Y:S08]  /*4be0*/  MUFU.RCP R3, R3 ;  /* 0x0000000300037308 */ /* 0x000e700000001000 */
[----:B------:R2:W3:Y:S01]  /*4bf0*/  F2F.F16.F32 R16, R19 ;  /* 0x0000001300107304 */ /* 0x0004e20000200800 */
[----:B0-----:R-:W-:Y:S01]  /*4c00*/  FMUL.FTZ R22, R26, R15 ;  /* 0x0000000f1a167220 */ /* 0x001fe20000410000 */
[----:B------:R-:W-:-:S06]  /*4c10*/  IMAD.WIDE.U32 R14, R14, 0x10000, RZ ;  /* 0x000100000e0e7825 */ /* 0x000fcc00078e00ff */
[----:B------:R-:W-:Y:S01]  /*4c20*/  F2F.F16.F32 R5, R28 ;  /* 0x0000001c00057304 */ /* 0x000fe20000200800 */
[----:B--2---:R-:W-:-:S04]  /*4c30*/  FMUL.FTZ R19, R20, R7 ;  /* 0x0000000714137220 */ /* 0x004fc80000410000 */
[----:B------:R-:W-:Y:S01]  /*4c40*/  FMUL.FTZ R19, R19, R18 ;  /* 0x0000001213137220 */ /* 0x000fe20000410000 */
[----:B-1----:R-:W-:Y:S01]  /*4c50*/  FMUL.FTZ R18, R2, R3 ;  /* 0x0000000302127220 */ /* 0x002fe20000410000 */
[----:B------:R-:W-:Y:S01]  /*4c60*/  IMAD.WIDE.U32 R2, R10, 0x10000, RZ ;  /* 0x000100000a027825 */ /* 0x000fe200078e00ff */
[----:B------:R3:W0:Y:S02]  /*4c70*/  F2F.F16.F32 R24, R17 ;  /* 0x0000001100187304 */ /* 0x0006240000200800 */
[----:B------:R-:W-:-:S06]  /*4c80*/  LOP3.LUT R2, R2, R4, RZ, 0xfc, !PT ;  /* 0x0000000402027212 */ /* 0x000fcc00078efcff */
[----:B------:R-:W1:Y:S01]  /*4c90*/  F2F.F16.F32 R22, R22 ;  /* 0x0000001600167304 */ /* 0x000e620000200800 */
[----:B---3--:R-:W-:-:S04]  /*4ca0*/  PRMT R17, R11, 0x5410, R16 ;  /* 0x000054100b117816 */ /* 0x008fc80000000010 */
[----:B------:R-:W-:Y:S02]  /*4cb0*/  LOP3.LUT R17, R17, R15, RZ, 0xfc, !PT ;  /* 0x0000000f11117212 */ /* 0x000fe400078efcff */
[----:B0-----:R-:W-:Y:S01]  /*4cc0*/  PRMT R5, R5, 0x5410, R24 ;  /* 0x0000541005057816 */ /* 0x001fe20000000018 */
[----:B------:R-:W-:Y:S03]  /*4cd0*/  F2F.F16.F32 R23, R23 ;  /* 0x0000001700177304 */ /* 0x000fe60000200800 */
[----:B------:R-:W-:Y:S01]  /*4ce0*/  LOP3.LUT R3, R5, R3, RZ, 0xfc, !PT ;  /* 0x0000000305037212 */ /* 0x000fe200078efcff */
[----:B-1----:R-:W-:-:S04]  /*4cf0*/  IMAD.WIDE.U32 R4, R22, 0x10000, RZ ;  /* 0x0001000016047825 */ /* 0x002fc800078e00ff */
[----:B------:R-:W0:Y:S08]  /*4d00*/  F2F.F16.F32 R18, R18 ;  /* 0x0000001200127304 */ /* 0x000e300000200800 */
[----:B------:R-:W1:Y:S01]  /*4d10*/  F2F.F16.F32 R19, R19 ;  /* 0x0000001300137304 */ /* 0x000e620000200800 */
[----:B0-----:R-:W-:-:S07]  /*4d20*/  PRMT R11, R23, 0x5410, R18 ;  /* 0x00005410170b7816 */ /* 0x001fce0000000012 */
[----:B------:R-:W0:Y:S01]  /*4d30*/  F2F.F16.F32 R21, R21 ;  /* 0x0000001500157304 */ /* 0x000e220000200800 */
[----:B------:R-:W-:Y:S01]  /*4d40*/  LOP3.LUT R5, R11, R5, RZ, 0xfc, !PT ;  /* 0x000000050b057212 */ /* 0x000fe200078efcff */
[----:B------:R-:W-:Y:S01]  /*4d50*/  IMAD.WIDE R10, R6, R25, UR6 ;  /* 0x00000006060a7e25 */ /* 0x000fe2000f8e0219 */
[----:B-1----:R-:W-:-:S05]  /*4d60*/  LOP3.LUT R4, R4, R19, RZ, 0xfc, !PT ;  /* 0x0000001304047212 */ /* 0x002fca00078efcff */
[----:B------:R2:W-:Y:S01]  /*4d70*/  STG.E.64 desc[UR16][R10.64], R4 ;  /* 0x000000040a007986 */ /* 0x0005e2000c101b10 */
[----:B0-----:R-:W-:Y:S01]  /*4d80*/  LOP3.LUT R16, R14, R21, RZ, 0xfc, !PT ;  /* 0x000000150e107212 */ /* 0x001fe200078efcff */
[C---:B------:R-:W-:Y:S01]  /*4d90*/  IMAD.WIDE R20, R6.reuse, R27, UR8 ;  /* 0x0000000806147e25 */ /* 0x040fe2000f8e021b */
[----:B------:R-:W-:-:S04]  /*4da0*/  IADD3 R6, PT, PT, R6, UR4, RZ ;  /* 0x0000000406067c10 */ /* 0x000fc8000fffe0ff */
[----:B------:R2:W-:Y:S01]  /*4db0*/  STG.E.64 desc[UR16][R20.64], R2 ;  /* 0x0000000214007986 */ /* 0x0005e2000c101b10 */
[----:B------:R-:W-:-:S03]  /*4dc0*/  SHF.L.U32 R14, R6, 0x2, RZ ;  /* 0x00000002060e7819 */ /* 0x000fc600000006ff */
[----:B------:R2:W-:Y:S01]  /*4dd0*/  STG.E.64 desc[UR16][R8.64], R16 ;  /* 0x0000001008007986 */ /* 0x0005e2000c101b10 */
[----:B------:R-:W-:Y:S02]  /*4de0*/  ISETP.GE.AND P2, PT, R14, UR14, PT ;  /* 0x0000000e0e007c0c */ /* 0x000fe4000bf46270 */
[----:B------:R-:W-:-:S11]  /*4df0*/  PRMT R14, R22, 0x5410, R23 ;  /* 0x00005410160e7816 */ /* 0x000fd60000000017 */
[----:B--2---:R-:W-:Y:S05]  /*4e00*/  @!P2 BRA `(.L_x_58) ;  /* 0xfffffff400a4a947 */ /* 0x004fea000383ffff */
[----:B------:R-:W-:Y:S05]  /*4e10*/  BSYNC.RECONVERGENT B0 ;  /* 0x0000000000007941 */ /* 0x000fea0003800200 */
.L_x_55:
[----:B------:R-:W-:Y:S05]  /*4e20*/  EXIT ;  /* 0x000000000000794d */ /* 0x000fea0003800000 */
.L_x_59:
        /* <DEDUP_REMOVED lines=13> */
.L_x_91:


//--------------------- .text._Z25multi_tensor_apply_kernelI18TensorListMetadataILi4EE17LAMBStage1FunctorIfEJffffff10adamMode_tfPffEEvlPViT_T0_DpT1_ --------------------------
	.section	.text._Z25multi_tensor_apply_kernelI18TensorListMetadataILi4EE17LAMBStage1FunctorIfEJffffff10adamMode_tfPffEEvlPViT_T0_DpT1_,"ax",@progbits
	.align	128
        .global         _Z25multi_tensor_apply_kernelI18TensorListMetadataILi4EE17LAMBStage1FunctorIfEJffffff10adamMode_tfPffEEvlPViT_T0_DpT1_
        .type           _Z25multi_tensor_apply_kernelI18TensorListMetadataILi4EE17LAMBStage1FunctorIfEJffffff10adamMode_tfPffEEvlPViT_T0_DpT1_,@function
        .size           _Z25multi_tensor_apply_kernelI18TensorListMetadataILi4EE17LAMBStage1FunctorIfEJffffff10adamMode_tfPffEEvlPViT_T0_DpT1_,(.L_x_92 - _Z25multi_tensor_apply_kernelI18TensorListMetadataILi4EE17LAMBStage1FunctorIfEJffffff10adamMode_tfPffEEvlPViT_T0_DpT1_)
        .other          _Z25multi_tensor_apply_kernelI18TensorListMetadataILi4EE17LAMBStage1FunctorIfEJffffff10adamMode_tfPffEEvlPViT_T0_DpT1_,@"STO_CUDA_ENTRY STV_DEFAULT"
_Z25multi_tensor_apply_kernelI18TensorListMetadataILi4EE17LAMBStage1FunctorIfEJffffff10adamMode_tfPffEEvlPViT_T0_DpT1_:
.text._Z25multi_tensor_apply_kernelI18TensorListMetadataILi4EE17LAMBStage1FunctorIfEJffffff10adamMode_tfPffEEvlPViT_T0_DpT1_:
        /* <DEDUP_REMOVED lines=12> */
[----:B0-----:R-:W-:-:S11]  /*00c0*/  R2UR UR4, R4 ;  /* 0x00000000040472ca */ /* 0x001fd600000e0000 */
[----:B------:R-:W2:Y:S02]  /*00d0*/  LDCU UR12, c[0x0][UR5+0xa60] ;  /* 0x00014c00050c77ac */ /* 0x000ea40008000800 */
        /* <DEDUP_REMOVED lines=48> */
.L_x_63:
[----:B0-----:R-:W-:Y:S01]  /*03e0*/  IADD3 R6, PT, PT, R2, UR4, RZ ;  /* 0x0000000402067c10 */ /* 0x001fe2000fffe0ff */
[----:B---3--:R-:W-:Y:S01]  /*03f0*/  HFMA2 R13, -RZ, RZ, 0, 2.384185791015625e-07 ;  /* 0x00000004ff0d7431 */ /* 0x008fe200000001ff */
[----:B------:R-:W-:Y:S01]  /*0400*/  CS2R R4, SRZ ;  /* 0x0000000000047805 */ /* 0x000fe2000001ff00 */
[----:B------:R-:W-:Y:S01]  /*0410*/  HFMA2 R15, -RZ, RZ, 0, 2.384185791015625e-07 ;  /* 0x00000004ff0f7431 */ /* 0x000fe200000001ff */
[C---:B------:R-:W-:Y:S02]  /*0420*/  ISETP.GE.AND P0, PT, R6.reuse, UR5, PT ;  /* 0x0000000506007c0c */ /* 0x040fe4000bf06270 */
[----:B------:R-:W-:Y:S02]  /*0430*/  CS2R R22, SRZ ;  /* 0x0000000000167805 */ /* 0x000fe4000001ff00 */
[----:B------:R-:W-:Y:S01]  /*0440*/  IADD3 R20, PT, PT, R6, UR15, RZ ;  /* 0x0000000f06147c10 */ /* 0x000fe2000fffe0ff */
[----:B------:R-:W-:Y:S01]  /*0450*/  HFMA2 R8, -RZ, RZ, 0, 0 ;  /* 0x00000000ff087431 */ /* 0x000fe200000001ff */
[----:B------:R-:W-:-:S02]  /*0460*/  MOV R11, RZ ;  /* 0x000000ff000b7202 */ /* 0x000fc40000000f00 */
[C---:B------:R-:W-:Y:S02]  /*0470*/  IADD3 R9, PT, PT, R20.reuse, UR15, RZ ;  /* 0x0000000f14097c10 */ /* 0x040fe4000fffe0ff */
[----:B------:R-:W-:Y:S02]  /*0480*/  ISETP.GE.AND P1, PT, R20, UR5, PT ;  /* 0x0000000514007c0c */ /* 0x000fe4000bf26270 */
[C---:B------:R-:W-:Y:S02]  /*0490*/  ISETP.GE.AND P2, PT, R9.reuse, UR5, PT ;  /* 0x0000000509007c0c */ /* 0x040fe4000bf46270 */
[----:B------:R-:W-:Y:S01]  /*04a0*/  IADD3 R10, PT, PT, R9, UR15, RZ ;  /* 0x0000000f090a7c10 */ /* 0x000fe2000fffe0ff */
[----:B------:R-:W-:Y:S01]  /*04b0*/  @!P0 IMAD.WIDE R12, R6, R13, UR6 ;  /* 0x00000006060c8e25 */ /* 0x000fe2000f8e020d */
[----:B------:R-:W-:Y:S02]  /*04c0*/  MOV R17, 0x4 ;  /* 0x0000000400117802 */ /* 0x000fe40000000f00 */
[----:B------:R-:W-:Y:S01]  /*04d0*/  ISETP.GE.AND P3, PT, R10, UR5, PT ;  /* 0x000000050a007c0c */ /* 0x000fe2000bf66270 */
[----:B------:R-:W-:Y:S01]  /*04e0*/  @!P0 IMAD.WIDE R14, R6, R15, UR10 ;  /* 0x0000000a060e8e25 */ /* 0x000fe2000f8e020f */
[----:B------:R0:W3:Y:S01]  /*04f0*/  @!P0 LDG.E R4, desc[UR18][R12.64] ;  /* 0x000000120c048981 */ /* 0x0000e2000c1e1900 */
[----:B------:R-:W-:-:S02]  /*0500*/  MOV R18, 0x4 ;  /* 0x0000000400127802 */ /* 0x000fc40000000f00 */
[----:B------:R-:W-:Y:S02]  /*0510*/  HFMA2 R21, -RZ, RZ, 0, 2.384185791015625e-07 ;  /* 0x00000004ff157431 */ /* 0x000fe400000001ff */
[----:B------:R-:W-:Y:S01]  /*0520*/  @!P1 IMAD.WIDE R16, R20, R17, UR6 ;  /* 0x0000000614109e25 */ /* 0x000fe2000f8e0211 */
[----:B------:R4:W5:Y:S01]  /*0530*/  @!P0 LDG.E R11, desc[UR18][R14.64] ;  /* 0x000000120e0b8981 */ /* 0x000962000c1e1900 */
[----:B------:R-:W-:Y:S02]  /*0540*/  MOV R25, 0x4 ;  /* 0x0000000400197802 */ /* 0x000fe40000000f00 */
[----:B------:R-:W-:Y:S02]  /*0550*/  HFMA2 R27, -RZ, RZ, 0, 2.384185791015625e-07 ;  /* 0x00000004ff1b7431 */ /* 0x000fe400000001ff */
[----:B------:R-:W-:Y:S01]  /*0560*/  @!P2 IMAD.WIDE R18, R9, R18, UR6 ;  /* 0x000000060912ae25 */ /* 0x000fe2000f8e0212 */
[----:B------:R-:W-:-:S03]  /*0570*/  MOV R24, 0x4 ;  /* 0x0000000400187802 */ /* 0x000fc60000000f00 */
[----:B------:R-:W-:Y:S01]  /*0580*/  HFMA2 R7, -RZ, RZ, 0, 0 ;  /* 0x00000000ff077431 */ /* 0x000fe200000001ff */
[----:B------:R1:W2:Y:S01]  /*0590*/  @!P1 LDG.E R22, desc[UR18][R16.64] ;  /* 0x0000001210169981 */ /* 0x0002a2000c1e1900 */
[----:B0-----:R-:W-:Y:S01]  /*05a0*/  @!P3 IMAD.WIDE R12, R10, R21, UR6 ;  /* 0x000000060a0cbe25 */ /* 0x001fe2000f8e0215 */
[----:B------:R-:W-:Y:S02]  /*05b0*/  MOV R21, RZ ;  /* 0x000000ff00157202 */ /* 0x000fe40000000f00 */
[----:B------:R0:W2:Y:S01]  /*05c0*/  @!P2 LDG.E R8, desc[UR18][R18.64] ;  /* 0x000000121208a981 */ /* 0x0000a2000c1e1900 */
[----:B----4-:R-:W-:-:S03]  /*05d0*/  @!P1 IMAD.WIDE R14, R20, R25, UR10 ;  /* 0x0000000a140e9e25 */ /* 0x010fc6000f8e0219 */
[----:B------:R4:W2:Y:S01]  /*05e0*/  @!P3 LDG.E R23, desc[UR18][R12.64] ;  /* 0x000000120c17b981 */ /* 0x0008a2000c1e1900 */
[----:B-1----:R-:W-:-:S03]  /*05f0*/  @!P2 IMAD.WIDE R16, R9, R24, UR10 ;  /* 0x0000000a0910ae25 */ /* 0x002fc6000f8e0218 */
[----:B------:R-:W2:Y:S01]  /*0600*/  @!P1 LDG.E R7, desc[UR18][R14.64] ;  /* 0x000000120e079981 */ /* 0x000ea2000c1e1900 */
[----:B0-----:R-:W-:-:S03]  /*0610*/  @!P3 IMAD.WIDE R18, R10, R27, UR10 ;  /* 0x0000000a0a12be25 */ /* 0x001fc6000f8e021b */
[----:B------:R0:W2:Y:S01]  /*0620*/  @!P2 LDG.E R5, desc[UR18][R16.64] ;  /* 0x000000121005a981 */ /* 0x0000a2000c1e1900 */
[----:B------:R-:W-:Y:S01]  /*0630*/  CS2R R28, SRZ ;  /* 0x00000000001c7805 */ /* 0x000fe2000001ff00 */
[----:B----4-:R-:W1:Y:S02]  /*0640*/  LDC.64 R12, c[0x0][0xf88] ;  /* 0x0003e200ff0c7b82 */ /* 0x010e640000000a00 */
[----:B------:R4:W2:Y:S01]  /*0650*/  @!P3 LDG.E R21, desc[UR18][R18.64] ;  /* 0x000000121215b981 */ /* 0x0008a2000c1e1900 */
[----:B------:R-:W-:-:S04]  /*0660*/  @!P0 IMAD.WIDE R26, R6, R27, UR8 ;  /* 0x00000008061a8e25 */ /* 0x000fc8000f8e021b */
[----:B0-----:R-:W-:Y:S01]  /*0670*/  HFMA2 R16, -RZ, RZ, 0, 2.384185791015625e-07 ;  /* 0x00000004ff107431 */ /* 0x001fe200000001ff */
[----:B------:R0:W2:Y:S01]  /*0680*/  @!P0 LDG.E R28, desc[UR18][R26.64] ;  /* 0x000000121a1c8981 */ /* 0x0000a2000c1e1900 */
[----:B------:R-:W-:Y:S01]  /*0690*/  @!P1 IMAD.WIDE R24, R20, R25, UR8 ;  /* 0x0000000814189e25 */ /* 0x000fe2000f8e0219 */
[----:B------:R-:W1:Y:S03]  /*06a0*/  LDC.64 R14, c[0x0][0xf80] ;  /* 0x0003e000ff0e7b82 */ /* 0x000e660000000a00 */
[----:B------:R-:W-:-:S04]  /*06b0*/  @!P2 IMAD.WIDE R16, R9, R16, UR8 ;  /* 0x000000080910ae25 */ /* 0x000fc8000f8e0210 */
[----:B----4-:R-:W-:Y:S01]  /*06c0*/  HFMA2 R19, -RZ, RZ, 0, 2.384185791015625e-07 ;  /* 0x00000004ff137431 */ /* 0x010fe200000001ff */
[----:B------:R-:W4:Y:S01]  /*06d0*/  @!P1 LDG.E R29, desc[UR18][R24.64] ;  /* 0x00000012181d9981 */ /* 0x000f22000c1e1900 */
[----:B0-----:R-:W-:-:S06]  /*06e0*/  MOV R26, RZ ;  /* 0x000000ff001a7202 */ /* 0x001fcc0000000f00 */
[----:B------:R0:W4:Y:S01]  /*06f0*/  @!P2 LDG.E R26, desc[UR18][R16.64] ;  /* 0x00000012101aa981 */ /* 0x000122000c1e1900 */
[----:B------:R-:W-:Y:S01]  /*0700*/  @!P3 IMAD.WIDE R18, R10, R19, UR8 ;  /* 0x000000080a12be25 */ /* 0x000fe2000f8e0213 */
[----:B0-----:R-:W-:-:S06]  /*0710*/  MOV R16, RZ ;  /* 0x000000ff00107202 */ /* 0x001fcc0000000f00 */
[----:B------:R0:W4:Y:S01]  /*0720*/  @!P3 LDG.E R16, desc[UR18][R18.64] ;  /* 0x000000121210b981 */ /* 0x000122000c1e1900 */
[----:B------:R-:W3:Y:S01]  /*0730*/  MUFU.RCP R27, R0 ;  /* 0x00000000001b7308 */ /* 0x000ee20000001000 */
[----:B-1----:R-:W-:-:S07]  /*0740*/  FADD.FTZ R17, -R14, 1 ;  /* 0x3f8000000e117421 */ /* 0x002fce0000010100 */
[----:B------:R-:W1:Y:S08]  /*0750*/  MUFU.RCP R13, R13 ;  /* 0x0000000d000d7308 */ /* 0x000e700000001000 */
[----:B------:R-:W-:Y:S01]  /*0760*/  MUFU.RCP R12, R12 ;  /* 0x0000000c000c7308 */ /* 0x000fe20000001000 */
[----:B------:R-:W-:-:S04]  /*0770*/  ULEA UR4, UR15, UR4, 0x2 ;  /* 0x000000040f047291 */ /* 0x000fc8000f8e10ff */
[----:B------:R-:W-:Y:S01]  /*0780*/  UISETP.GE.AND UP0, UPT, UR4, UR5, UPT ;  /* 0x000000050400728c */ /* 0x000fe2000bf06270 */
[----:B---3--:R-:W-:Y:S01]  /*0790*/  FMUL.FTZ R4, R27, R4 ;  /* 0x000000041b047220 */ /* 0x008fe20000410000 */
[----:B-----5:R-:W-:-:S03]  /*07a0*/  FMUL.FTZ R11, R11, R14 ;  /* 0x0000000e0b0b7220 */ /* 0x020fc60000410000 */
[----:B------:R-:W-:-:S04]  /*07b0*/  FMUL.FTZ R24, R4, R17 ;  /* 0x0000001104187220 */ /* 0x000fc80000410000 */
[----:B------:R-:W-:-:S04]  /*07c0*/  FFMA.FTZ R24, R4, R24, R11 ;  /* 0x0000001804187223 */ /* 0x000fc8000001000b */
[----:B-1----:R-:W-:Y:S01]  /*07d0*/  FMUL.FTZ R11, R24, R13 ;  /* 0x0000000d180b7220 */ /* 0x002fe20000410000 */
[C---:B--2---:R-:W-:Y:S01]  /*07e0*/  FMUL.FTZ R22, R27.reuse, R22 ;  /* 0x000000161b167220 */ /* 0x044fe20000410000 */
[----:B------:R-:W-:-:S04]  /*07f0*/  FMUL.FTZ R8, R27, R8 ;  /* 0x000000081b087220 */ /* 0x000fc80000410000 */
[----:B------:R-:W1:Y:S01]  /*0800*/  MUFU.SQRT R11, R11 ;  /* 0x0000000b000b7308 */ /* 0x000e620000002000 */
[-C--:B0-----:R-:W-:Y:S01]  /*0810*/  FMUL.FTZ R19, R7, R14.reuse ;  /* 0x0000000e07137220 */ /* 0x081fe20000410000 */
[-C--:B------:R-:W-:Y:S01]  /*0820*/  FMUL.FTZ R5, R5, R14.reuse ;  /* 0x0000000e05057220 */ /* 0x080fe20000410000 */
[----:B------:R-:W-:Y:S01]  /*0830*/  FMUL.FTZ R7, R21, R14 ;  /* 0x0000000e15077220 */ /* 0x000fe20000410000 */
[----:B------:R-:W-:Y:S01]  /*0840*/  FMUL.FTZ R14, R17, R22 ;  /* 0x00000016110e7220 */ /* 0x000fe20000410000 */
[----:B------:R-:W-:-:S03]  /*0850*/  FMUL.FTZ R18, R27, R23 ;  /* 0x000000171b127220 */ /* 0x000fc60000410000 */
[----:B------:R-:W-:Y:S01]  /*0860*/  FFMA.FTZ R14, R22, R14, R19 ;  /* 0x0000000e160e7223 */ /* 0x000fe20000010013 */
[C---:B------:R-:W-:Y:S01]  /*0870*/  FMUL.FTZ R19, R17.reuse, R8 ;  /* 0x0000000811137220 */ /* 0x040fe20000410000 */
[----:B------:R-:W-:-:S03]  /*0880*/  FMUL.FTZ R17, R17, R18 ;  /* 0x0000001211117220 */ /* 0x000fc60000410000 */
[----:B------:R-:W-:Y:S01]  /*0890*/  FFMA.FTZ R5, R8, R19, R5 ;  /* 0x0000001308057223 */ /* 0x000fe20000010005 */
[----:B------:R-:W-:Y:S01]  /*08a0*/  FMUL.FTZ R23, R14, R13 ;  /* 0x0000000d0e177220 */ /* 0x000fe20000410000 */
[----:B------:R-:W-:Y:S02]  /*08b0*/  FFMA.FTZ R7, R18, R17, R7 ;  /* 0x0000001112077223 */ /* 0x000fe40000010007 */
[-C--:B------:R-:W-:Y:S01]  /*08c0*/  FMUL.FTZ R19, R5, R13.reuse ;  /* 0x0000000d05137220 */ /* 0x080fe20000410000 */
[----:B-1----:R-:W-:Y:S01]  /*08d0*/  FADD.FTZ R17, R11, UR13 ;  /* 0x0000000d0b117e21 */ /* 0x002fe20008010000 */
[----:B------:R-:W-:Y:S01]  /*08e0*/  FMUL.FTZ R21, R7, R13 ;  /* 0x0000000d07157220 */ /* 0x000fe20000410000 */
[----:B------:R-:W0:Y:S08]  /*08f0*/  MUFU.SQRT R23, R23 ;  /* 0x0000001700177308 */ /* 0x000e300000002000 */
[----:B------:R-:W1:Y:S01]  /*0900*/  MUFU.SQRT R19, R19 ;  /* 0x0000001300137308 */ /* 0x000e620000002000 */
[----:B------:R-:W-:-:S07]  /*0910*/  FMUL.FTZ R11, R28, UR12 ;  /* 0x0000000c1c0b7c20 */ /* 0x000fce0008410000 */
[----:B------:R-:W2:Y:S08]  /*0920*/  MUFU.RCP R17, R17 ;  /* 0x0000001100117308 */ /* 0x000eb00000001000 */
[----:B------:R-:W3:Y:S01]  /*0930*/  MUFU.SQRT R21, R21 ;  /* 0x0000001500157308 */ /* 0x000ee20000002000 */
[----:B----4-:R-:W-:Y:S01]  /*0940*/  FMUL.FTZ R25, R26, UR12 ;  /* 0x0000000c1a197c20 */ /* 0x010fe20008410000 */
[----:B------:R-:W-:Y:S01]  /*0950*/  FFMA.FTZ R11, R4, R15, R11 ;  /* 0x0000000f040b7223 */ /* 0x000fe2000001000b */
[----:B0-----:R-:W-:-:S02]  /*0960*/  FADD.FTZ R4, R23, UR13 ;  /* 0x0000000d17047e21 */ /* 0x001fc40008010000 */
[----:B------:R-:W-:Y:S01]  /*0970*/  FFMA.FTZ R25, R8, R15, R25 ;  /* 0x0000000f08197223 */ /* 0x000fe20000010019 */
[----:B------:R-:W-:Y:S01]  /*0980*/  FMUL.FTZ R8, R11, R12 ;  /* 0x0000000c0b087220 */ /* 0x000fe20000410000 */
[----:B-1----:R-:W-:-:S03]  /*0990*/  FADD.FTZ R26, R19, UR13 ;  /* 0x0000000d131a7e21 */ /* 0x002fc60008010000 */
[----:B--2---:R-:W-:Y:S01]  /*09a0*/  FFMA.FTZ R27, R8, R17, R3 ;  /* 0x00000011081b7223 */ /* 0x004fe20000010003 */
[----:B------:R-:W0:Y:S01]  /*09b0*/  MUFU.RCP R4, R4 ;  /* 0x0000000400047308 */ /* 0x000e220000001000 */
[----:B---3--:R-:W-:-:S07]  /*09c0*/  FADD.FTZ R8, R21, UR13 ;  /* 0x0000000d15087e21 */ /* 0x008fce0008010000 */
[----:B------:R-:W1:Y:S01]  /*09d0*/  MUFU.RCP R26, R26 ;  /* 0x0000001a001a7308 */ /* 0x000e620000001000 */
[----:B------:R-:W-:Y:S01]  /*09e0*/  FMUL.FTZ R13, R29, UR12 ;  /* 0x0000000c1d0d7c20 */ /* 0x000fe20008410000 */
[----:B------:R-:W-:Y:S02]  /*09f0*/  HFMA2 R23, -RZ, RZ, 0, 2.384185791015625e-07 ;  /* 0x00000004ff177431 */ /* 0x000fe400000001ff */
[----:B------:R-:W-:-:S04]  /*0a00*/  FMUL.FTZ R19, R16, UR12 ;  /* 0x0000000c10137c20 */ /* 0x000fc80008410000 */
[----:B------:R-:W2:Y:S01]  /*0a10*/  MUFU.RCP R8, R8 ;  /* 0x0000000800087308 */ /* 0x000ea20000001000 */
[-C--:B------:R-:W-:Y:S01]  /*0a20*/  FFMA.FTZ R13, R22, R15.reuse, R13 ;  /* 0x0000000f160d7223 */ /* 0x080fe2000001000d */
[----:B------:R-:W-:Y:S01]  /*0a30*/  MOV R17, 0x4 ;  /* 0x0000000400117802 */ /* 0x000fe20000000f00 */
[----:B------:R-:W-:Y:S01]  /*0a40*/  FFMA.FTZ R15, R18, R15, R19 ;  /* 0x0000000f120f7223 */ /* 0x000fe20000010013 */
[----:B------:R-:W-:-:S04]  /*0a50*/  @!P0 IMAD.WIDE R18, R6, R23, UR6 ;  /* 0x0000000606128e25 */ /* 0x000fc8000f8e0217 */
[----:B------:R-:W-:Y:S01]  /*0a60*/  FMUL.FTZ R28, R13, R12 ;  /* 0x0000000c0d1c7220 */ /* 0x000fe20000410000 */
[----:B------:R-:W-:Y:S02]  /*0a70*/  HFMA2 R21, -RZ, RZ, 0, 2.384185791015625e-07 ;  /* 0x00000004ff157431 */ /* 0x000fe400000001ff */
[C---:B------:R-:W-:Y:S01]  /*0a80*/  @!P0 IMAD.WIDE R16, R6.reuse, R17, UR8 ;  /* 0x0000000806108e25 */ /* 0x040fe2000f8e0211 */
[----:B------:R3:W-:Y:S03]  /*0a90*/  @!P0 STG.E desc[UR18][R18.64], R27 ;  /* 0x0000001b12008986 */ /* 0x0007e6000c101912 */
[----:B------:R-:W-:-:S04]  /*0aa0*/  @!P0 IMAD.WIDE R22, R6, R23, UR10 ;  /* 0x0000000a06168e25 */ /* 0x000fc8000f8e0217 */
[----:B------:R-:W-:Y:S01]  /*0ab0*/  FMUL.FTZ R6, R25, R12 ;  /* 0x0000000c19067220 */ /* 0x000fe20000410000 */
[--C-:B0-----:R-:W-:Y:S01]  /*0ac0*/  FFMA.FTZ R29, R28, R4, R3.reuse ;  /* 0x000000041c1d7223 */ /* 0x101fe20000010003 */
[----:B------:R-:W-:Y:S01]  /*0ad0*/  FMUL.FTZ R12, R15, R12 ;  /* 0x0000000c0f0c7220 */ /* 0x000fe20000410000 */
[----:B------:R0:W-:Y:S01]  /*0ae0*/  @!P0 STG.E desc[UR18][R16.64], R11 ;  /* 0x0000000b10008986 */ /* 0x0001e2000c101912 */
[----:B-1----:R-:W-:Y:S01]  /*0af0*/  FFMA.FTZ R4, R6, R26, R3 ;  /* 0x0000001a06047223 */ /* 0x002fe20000010003 */
[----:B------:R-:W-:Y:S01]  /*0b00*/  HFMA2 R6, -RZ, RZ, 0, 2.384185791015625e-07 ;  /* 0x00000004ff067431 */ /* 0x000fe200000001ff */
[----:B---3--:R-:W-:Y:S01]  /*0b10*/  MOV R27, 0x4 ;  /* 0x00000004001b7802 */ /* 0x008fe20000000f00 */
[----:B------:R1:W-:Y:S01]  /*0b20*/  @!P0 STG.E desc[UR18][R22.64], R24 ;  /* 0x0000001816008986 */ /* 0x0003e2000c101912 */
[----:B------:R-:W-:Y:S01]  /*0b30*/  MOV R28, 0x4 ;  /* 0x00000004001c7802 */ /* 0x000fe20000000f00 */
[----:B------:R-:W-:-:S04]  /*0b40*/  @!P1 IMAD.WIDE R18, R20, R21, UR6 ;  /* 0x0000000614129e25 */ /* 0x000fc8000f8e0215 */
[----:B--2---:R-:W-:Y:S01]  /*0b50*/  FFMA.FTZ R8, R12, R8, R3 ;  /* 0x000000080c087223 */ /* 0x004fe20000010003 */
[----:B------:R-:W-:Y:S01]  /*0b60*/  MOV R12, 0x4 ;  /* 0x00000004000c7802 */ /* 0x000fe20000000f00 */
[----:B------:R-:W-:-:S04]  /*0b70*/  @!P1 IMAD.WIDE R26, R20, R27, UR8 ;  /* 0x00000008141a9e25 */ /* 0x000fc8000f8e021b */
[----:B0-----:R-:W-:Y:S01]  /*0b80*/  HFMA2 R11, -RZ, RZ, 0, 2.384185791015625e-07 ;  /* 0x00000004ff0b7431 */ /* 0x001fe200000001ff */
[----:B------:R0:W-:Y:S01]  /*0b90*/  @!P1 STG.E desc[UR18][R18.64], R29 ;  /* 0x0000001d12009986 */ /* 0x0001e2000c101912 */
[----:B-1----:R-:W-:Y:S02]  /*0ba0*/  HFMA2 R22, -RZ, RZ, 0, 2.384185791015625e-07 ;  /* 0x00000004ff167431 */ /* 0x002fe400000001ff */
[----:B------:R-:W-:Y:S01]  /*0bb0*/  @!P1 IMAD.WIDE R20, R20, R6, UR10 ;  /* 0x0000000a14149e25 */ /* 0x000fe2000f8e0206 */
[----:B------:R-:W-:Y:S01]  /*0bc0*/  MOV R24, 0x4 ;  /* 0x0000000400187802 */ /* 0x000fe20000000f00 */
[----:B------:R1:W-:Y:S02]  /*0bd0*/  @!P1 STG.E desc[UR18][R26.64], R13 ;  /* 0x0000000d1a009986 */ /* 0x0003e4000c101912 */
[----:B------:R-:W-:-:S04]  /*0be0*/  @!P2 IMAD.WIDE R16, R9, R28, UR6 ;  /* 0x000000060910ae25 */ /* 0x000fc8000f8e021c */
[C---:B------:R-:W-:Y:S01]  /*0bf0*/  @!P2 IMAD.WIDE R22, R9.reuse, R22, UR8 ;  /* 0x000000080916ae25 */ /* 0x040fe2000f8e0216 */
[----:B------:R3:W-:Y:S03]  /*0c00*/  @!P1 STG.E desc[UR18][R20.64], R14 ;  /* 0x0000000e14009986 */ /* 0x0007e6000c101912 */
[C---:B0-----:R-:W-:Y:S01]  /*0c10*/  @!P3 IMAD.WIDE R18, R10.reuse, R11, UR6 ;  /* 0x000000060a12be25 */ /* 0x041fe2000f8e020b */
[----:B------:R3:W-:Y:S03]  /*0c20*/  @!P2 STG.E desc[UR18][R16.64], R4 ;  /* 0x000000041000a986 */ /* 0x0007e6000c101912 */
[----:B-1----:R-:W-:Y:S01]  /*0c30*/  @!P2 IMAD.WIDE R12, R9, R12, UR10 ;  /* 0x0000000a090cae25 */ /* 0x002fe2000f8e020c */
[----:B------:R3:W-:Y:S03]  /*0c40*/  @!P2 STG.E desc[UR18][R22.64], R25 ;  /* 0x000000191600a986 */ /* 0x0007e6000c101912 */
[C---:B------:R-:W-:Y:S01]  /*0c50*/  @!P3 IMAD.WIDE R26, R10.reuse, R6, UR8 ;  /* 0x000000080a1abe25 */ /* 0x040fe2000f8e0206 */
[----:B------:R3:W-:Y:S03]  /*0c60*/  @!P2 STG.E desc[UR18][R12.64], R5 ;  /* 0x000000050c00a986 */ /* 0x0007e6000c101912 */
[----:B------:R-:W-:Y:S01]  /*0c70*/  @!P3 IMAD.WIDE R10, R10, R24, UR10 ;  /* 0x0000000a0a0abe25 */ /* 0x000fe2000f8e0218 */
[----:B------:R3:W-:Y:S04]  /*0c80*/  @!P3 STG.E desc[UR18][R18.64], R8 ;  /* 0x000000081200b986 */ /* 0x0007e8000c101912 */
[----:B------:R3:W-:Y:S04]  /*0c90*/  @!P3 STG.E desc[UR18][R26.64], R15 ;  /* 0x0000000f1a00b986 */ /* 0x0007e8000c101912 */
[----:B------:R3:W-:Y:S01]  /*0ca0*/  @!P3 STG.E desc[UR18][R10.64], R7 ;  /* 0x000000070a00b986 */ /* 0x0007e2000c101912 */
[----:B------:R-:W-:Y:S05]  /*0cb0*/  BRA.U !UP0, `(.L_x_63) ;  /* 0xfffffff508c87547 */ /* 0x000fea000b83ffff */
[----:B------:R-:W-:Y:S05]  /*0cc0*/  EXIT ;  /* 0x000000000000794d */ /* 0x000fea0003800000 */
.L_x_62:
[----:B------:R-:W0:Y:S01]  /*0cd0*/  S2R R2, SR_TID.X ;  /* 0x0000000000027919 */ /* 0x000e220000002100 */
[----:B------:R-:W-:Y:S01]  /*0ce0*/  FMUL.FTZ R3, RZ, UR4 ;  /* 0x00000004ff037c20 */ /* 0x000fe20008410000 */
[----:B------:R-:W1:Y:S01]  /*0cf0*/  LDCU UR13, c[0x0][0xf90] ;  /* 0x0001f200ff0d77ac */ /* 0x000e620008000800 */
[----:B------:R-:W2:Y:S01]  /*0d00*/  LDCU UR12, c[0x0][0xf7c] ;  /* 0x0001ef80ff0c77ac */ /* 0x000ea20008000800 */
[----:B------:R-:W3:Y:S01]  /*0d10*/  LDCU.64 UR16, c[0x0][0xf88] ;  /* 0x0001f100ff1077ac */ /* 0x000ee20008000a00 */
[----:B------:R-:W-:-:S05]  /*0d20*/  UMOV UR4, URZ ;  /* 0x000000ff00047c82 */ /* 0x000fca0008000000 */
.L_x_72:
[----:B0123--:R-:W-:Y:S01]  /*0d30*/  IADD3 R4, PT, PT, R2, UR4, RZ ;  /* 0x0000000402047c10 */ /* 0x00ffe2000fffe0ff */
[----:B------:R-:W-:Y:S01]  /*0d40*/  HFMA2 R17, -RZ, RZ, 0, 2.384185791015625e-07 ;  /* 0x00000004ff117431 */ /* 0x000fe200000001ff */
[----:B------:R-:W-:Y:S01]  /*0d50*/  CS2R R20, SRZ ;  /* 0x0000000000147805 */ /* 0x000fe2000001ff00 */
[----:B------:R-:W-:Y:S01]  /*0d60*/  HFMA2 R22, -RZ, RZ, 0, 2.384185791015625e-07 ;  /* 0x00000004ff167431 */ /* 0x000fe200000001ff */
[C---:B------:R-:W-:Y:S02]  /*0d70*/  ISETP.GE.AND P0, PT, R4.reuse, UR5, PT ;  /* 0x0000000504007c0c */ /* 0x040fe4000bf06270 */
[----:B------:R-:W-:Y:S02]  /*0d80*/  CS2R R26, SRZ ;  /* 0x00000000001a7805 */ /* 0x000fe4000001ff00 */
[----:B------:R-:W-:Y:S02]  /*0d90*/  IADD3 R5, PT, PT, R4, UR15, RZ ;  /* 0x0000000f04057c10 */ /* 0x000fe4000fffe0ff */
[----:B------:R-:W-:-:S02]  /*0da0*/  MOV R19, 0x4 ;  /* 0x0000000400137802 */ /* 0x000fc40000000f00 */
[C---:B------:R-:W-:Y:S02]  /*0db0*/  ISETP.GE.AND P1, PT, R5.reuse, UR5, PT ;  /* 0x0000000505007c0c */ /* 0x040fe4000bf26270 */
[----:B------:R-:W-:-:S04]  /*0dc0*/  IADD3 R6, PT, PT, R5, UR15, RZ ;  /* 0x0000000f05067c10 */ /* 0x000fc8000fffe0ff */
[----:B------:R-:W-:Y:S01]  /*0dd0*/  IADD3 R7, PT, PT, R6, UR15, RZ ;  /* 0x0000000f06077c10 */ /* 0x000fe2000fffe0ff */
[----:B------:R-:W-:Y:S01]  /*0de0*/  @!P0 IMAD.WIDE R16, R4, R17, UR6 ;  /* 0x0000000604108e25 */ /* 0x000fe2000f8e0211 */
[----:B------:R-:W-:Y:S02]  /*0df0*/  ISETP.GE.AND P2, PT, R6, UR5, PT ;  /* 0x0000000506007c0c */ /* 0x000fe4000bf46270 */
[----:B------:R-:W-:Y:S01]  /*0e00*/  ISETP.GE.AND P3, PT, R7, UR5, PT ;  /* 0x0000000507007c0c */ /* 0x000fe2000bf66270 */
[----:B------:R-:W-:Y:S01]  /*0e10*/  HFMA2 R15, -RZ, RZ, 0, 2.384185791015625e-07 ;  /* 0x00000004ff0f7431 */ /* 0x000fe200000001ff */
[----:B------:R0:W4:Y:S01]  /*0e20*/  @!P0 LDG.E R20, desc[UR18][R16.64] ;  /* 0x0000001210148981 */ /* 0x000122000c1e1900 */
[----:B------:R-:W-:Y:S01]  /*0e30*/  @!P1 IMAD.WIDE R22, R5, R22, UR6 ;  /* 0x0000000605169e25 */ /* 0x000fe2000f8e0216 */
[----:B------:R-:W-:Y:S02]  /*0e40*/  MOV R12, 0x4 ;  /* 0x00000004000c7802 */ /* 0x000fe40000000f00 */
[----:B------:R-:W-:-:S02]  /*0e50*/  CS2R R10, SRZ ;  /* 0x00000000000a7805 */ /* 0x000fc4000001ff00 */
[----:B------:R-:W-:Y:S01]  /*0e60*/  MOV R24, 0x4 ;  /* 0x0000000400187802 */ /* 0x000fe20000000f00 */
[----:B------:R-:W-:Y:S01]  /*0e70*/  @!P0 IMAD.WIDE R18, R4, R19, UR10 ;  /* 0x0000000a04128e25 */ /* 0x000fe2000f8e0213 */
[----:B------:R-:W2:Y:S01]  /*0e80*/  @!P1 LDG.E R26, desc[UR18][R22.64] ;  /* 0x00000012161a9981 */ /* 0x000ea2000c1e1900 */
[----:B------:R-:W-:Y:S02]  /*0e90*/  CS2R R8, SRZ ;  /* 0x0000000000087805 */ /* 0x000fe4000001ff00 */
[----:B------:R-:W-:Y:S01]  /*0ea0*/  @!P2 IMAD.WIDE R14, R6, R15, UR6 ;  /* 0x00000006060eae25 */ /* 0x000fe2000f8e020f */
[----:B------:R1:W3:Y:S03]  /*0eb0*/  @!P0 LDG.E R21, desc[UR18][R18.64] ;  /* 0x0000001212158981 */ /* 0x0002e6000c1e1900 */
[----:B------:R-:W-:Y:S01]  /*0ec0*/  @!P1 IMAD.WIDE R12, R5, R12, UR10 ;  /* 0x0000000a050c9e25 */ /* 0x000fe2000f8e020c */
[----:B------:R1:W3:Y:S03]  /*0ed0*/  @!P2 LDG.E R10, desc[UR18][R14.64] ;  /* 0x000000120e0aa981 */ /* 0x0002e6000c1e1900 */
[----:B0-----:R-:W-:Y:S01]  /*0ee0*/  @!P3 IMAD.WIDE R16, R7, R24, UR6 ;  /* 0x000000060710be25 */ /* 0x001fe2000f8e0218 */
[----:B------:R0:W3:Y:S03]  /*0ef0*/  @!P1 LDG.E R11, desc[UR18][R12.64] ;  /* 0x000000120c0b9981 */ /* 0x0000e6000c1e1900 */
[----:B-1----:R-:W-:Y:S01]  /*0f00*/  HFMA2 R18, -RZ, RZ, 0, 2.384185791015625e-07 ;  /* 0x00000004ff127431 */ /* 0x002fe200000001ff */
[----:B------:R-:W-:Y:S01]  /*0f10*/  MOV R19, 0x4 ;  /* 0x0000000400137802 */ /* 0x000fe20000000f00 */
[----:B------:R-:W-:Y:S01]  /*0f20*/  HFMA2 R29, -RZ, RZ, 0, 2.384185791015625e-07 ;  /* 0x00000004ff1d7431 */ /* 0x000fe200000001ff */
[----:B------:R-:W-:Y:S01]  /*0f30*/  MOV R23, 0x4 ;  /* 0x0000000400177802 */ /* 0x000fe20000000f00 */
[----:B------:R1:W3:Y:S01]  /*0f40*/  @!P3 LDG.E R8, desc[UR18][R16.64] ;  /* 0x000000121008b981 */ /* 0x0002e2000c1e1900 */
[----:B------:R-:W-:Y:S01]  /*0f50*/  CS2R R24, SRZ ;  /* 0x0000000000187805 */ /* 0x000fe2000001ff00 */
[----:B------:R-:W-:-:S04]  /*0f60*/  @!P1 IMAD.WIDE R14, R5, R18, UR8 ;  /* 0x00000008050e9e25 */ /* 0x000fc8000f8e0212 */
[----:B------:R-:W-:Y:S02]  /*0f70*/  HFMA2 R28, -RZ, RZ, 0, 2.384185791015625e-07 ;  /* 0x00000004ff1c7431 */ /* 0x000fe400000001ff */
[C---:B0-----:R-:W-:Y:S01]  /*0f80*/  @!P2 IMAD.WIDE R12, R6.reuse, R29, UR10 ;  /* 0x0000000a060cae25 */ /* 0x041fe2000f8e021d */
[----:B------:R0:W3:Y:S03]  /*0f90*/  @!P1 LDG.E R24, desc[UR18][R14.64] ;  /* 0x000000120e189981 */ /* 0x0000e6000c1e1900 */
[----:B-1----:R-:W-:Y:S01]  /*0fa0*/  @!P2 IMAD.WIDE R16, R6, R23, UR8 ;  /* 0x000000080610ae25 */ /* 0x002fe2000f8e0217 */
[----:B------:R1:W3:Y:S03]  /*0fb0*/  @!P2 LDG.E R9, desc[UR18][R12.64] ;  /* 0x000000120c09a981 */ /* 0x0002e6000c1e1900 */
[----:B------:R-:W-:Y:S01]  /*0fc0*/  @!P0 IMAD.WIDE R18, R4, R19, UR8 ;  /* 0x0000000804128e25 */ /* 0x000fe2000f8e0213 */
[----:B------:R1:W3:Y:S01]  /*0fd0*/  @!P2 LDG.E R27, desc[UR18][R16.64] ;  /* 0x00000012101ba981 */ /* 0x0002e2000c1e1900 */
[----:B0-----:R-:W-:-:S02]  /*0fe0*/  CS2R R14, SRZ ;  /* 0x00000000000e7805 */ /* 0x001fc4000001ff00 */
[----:B------:R-:W-:Y:S01]  /*0ff0*/  @!P3 IMAD.WIDE R28, R7, R28, UR8 ;  /* 0x00000008071cbe25 */ /* 0x000fe2000f8e021c */
[----:B------:R0:W3:Y:S01]  /*1000*/  @!P0 LDG.E R25, desc[UR18][R18.64] ;  /* 0x0000001212198981 */ /* 0x0000e2000c1e1900 */
[----:B-1----:R-:W1:Y:S03]  /*1010*/  LDC.64 R12, c[0x0][0xf80] ;  /* 0x0003e000ff0c7b82 */ /* 0x002e660000000a00 */
[----:B------:R-:W5:Y:S01]  /*1020*/  @!P3 LDG.E R14, desc[UR18][R28.64] ;  /* 0x000000121c0eb981 */ /* 0x000f62000c1e1900 */
[----:B------:R-:W4:Y:S01]  /*1030*/  MUFU.RCP R17, R0 ;  /* 0x0000000000117308 */ /* 0x000f220000001000 */
[----:B------:R-:W-:Y:S01]  /*1040*/  MOV R22, 0x4 ;  /* 0x0000000400167802 */ /* 0x000fe20000000f00 */
[----:B-1----:R-:W-:-:S04]  /*1050*/  FADD.FTZ R16, -R12, 1 ;  /* 0x3f8000000c107421 */ /* 0x002fc80000010100 */
[----:B------:R-:W-:Y:S01]  /*1060*/  @!P3 IMAD.WIDE R22, R7, R22, UR10 ;  /* 0x0000000a0716be25 */ /* 0x000fe2000f8e0216 */
[----:B------:R-:W-:Y:S04]  /*1070*/  BSSY.RECONVERGENT B0, `(.L_x_64) ;  /* 0x000002a000007945 */ /* 0x000fe80003800200 */
[----:B------:R1:W5:Y:S01]  /*1080*/  @!P3 LDG.E R15, desc[UR18][R22.64] ;  /* 0x00000012160fb981 */ /* 0x000362000c1e1900 */
[----:B----4-:R-:W-:-:S04]  /*1090*/  FFMA.FTZ R20, R17, R20, R3 ;  /* 0x0000001411147223 */ /* 0x010fc80000010003 */
[----:B0-----:R-:W-:Y:S01]  /*10a0*/  FMUL.FTZ R19, R16, R20 ;  /* 0x0000001410137220 */ /* 0x001fe20000410000 */
[----:B--2---:R-:W-:-:S03]  /*10b0*/  FFMA.FTZ R26, R17, R26, R3 ;  /* 0x0000001a111a7223 */ /* 0x004fc60000010003 */
[----:B------:R-:W-:Y:S01]  /*10c0*/  FMUL.FTZ R18, R20, R19 ;  /* 0x0000001314127220 */ /* 0x000fe20000410000 */
[----:B------:R-:W-:-:S03]  /*10d0*/  FMUL.FTZ R19, R16, R26 ;  /* 0x0000001a10137220 */ /* 0x000fc60000410000 */
[----:B---3--:R-:W-:Y:S01]  /*10e0*/  FFMA.FTZ R21, R21, R12, R18 ;  /* 0x0000000c15157223 */ /* 0x008fe20000010012 */
[----:B------:R-:W-:Y:S01]  /*10f0*/  FMUL.FTZ R18, R26, R19 ;  /* 0x000000131a127220 */ /* 0x000fe20000410000 */
[----:B------:R-:W-:-:S03]  /*1100*/  FFMA.FTZ R10, R17, R10, R3 ;  /* 0x0000000a110a7223 */ /* 0x000fc60000010003 */
[----:B------:R-:W-:Y:S01]  /*1110*/  FFMA.FTZ R11, R11, R12, R18 ;  /* 0x0000000c0b0b7223 */ /* 0x000fe20000010012 */
[-C--:B-1----:R-:W-:Y:S01]  /*1120*/  FMUL.FTZ R23, R26, R13.reuse ;  /* 0x0000000d1a177220 */ /* 0x082fe20000410000 */
[----:B------:R-:W-:Y:S01]  /*1130*/  FFMA.FTZ R18, R17, R8, R3 ;  /* 0x0000000811127223 */ /* 0x000fe20000010003 */
[----:B------:R-:W-:Y:S01]  /*1140*/  FMUL.FTZ R17, R16, R10 ;  /* 0x0000000a10117220 */ /* 0x000fe20000410000 */
[----:B------:R-:W-:Y:S02]  /*1150*/  FMUL.FTZ R8, R20, R13 ;  /* 0x0000000d14087220 */ /* 0x000fe40000410000 */
[----:B------:R-:W-:Y:S01]  /*1160*/  FMUL.FTZ R19, R16, R18 ;  /* 0x0000001210137220 */ /* 0x000fe20000410000 */
[C---:B------:R-:W-:Y:S01]  /*1170*/  FMUL.FTZ R20, R10.reuse, R17 ;  /* 0x000000110a147220 */ /* 0x040fe20000410000 */
[-C--:B------:R-:W-:Y:S01]  /*1180*/  FMUL.FTZ R16, R10, R13.reuse ;  /* 0x0000000d0a107220 */ /* 0x080fe20000410000 */
[C---:B------:R-:W-:Y:S01]  /*1190*/  FMUL.FTZ R13, R18.reuse, R13 ;  /* 0x0000000d120d7220 */ /* 0x040fe20000410000 */
[----:B------:R-:W-:Y:S01]  /*11a0*/  FMUL.FTZ R10, R18, R19 ;  /* 0x00000013120a7220 */ /* 0x000fe20000410000 */
[----:B------:R-:W-:Y:S01]  /*11b0*/  FFMA.FTZ R23, R24, UR12, R23 ;  /* 0x0000000c18177c23 */ /* 0x000fe20008010017 */
[----:B------:R-:W-:Y:S01]  /*11c0*/  FFMA.FTZ R20, R9, R12, R20 ;  /* 0x0000000c09147223 */ /* 0x000fe20000010014 */
[----:B------:R-:W-:Y:S01]  /*11d0*/  FFMA.FTZ R27, R27, UR12, R16 ;  /* 0x0000000c1b1b7c23 */ /* 0x000fe20008010010 */
[----:B------:R-:W-:Y:S01]  /*11e0*/  FFMA.FTZ R25, R25, UR12, R8 ;  /* 0x0000000c19197c23 */ /* 0x000fe20008010008 */
[----:B------:R-:W-:Y:S06]  /*11f0*/  @P0 BRA `(.L_x_65) ;  /* 0x0000000000440947 */ /* 0x000fec0003800000 */
[----:B------:R-:W0:Y:S01]  /*1200*/  MUFU.RCP R18, UR17 ;  /* 0x0000001100127d08 */ /* 0x000e220008001000 */
[----:B------:R-:W-:Y:S02]  /*1210*/  MOV R17, 0x4 ;  /* 0x0000000400117802 */ /* 0x000fe40000000f00 */
[----:B------:R-:W-:Y:S02]  /*1220*/  MOV R9, 0x4 ;  /* 0x0000000400097802 */ /* 0x000fe40000000f00 */
[----:B------:R-:W-:Y:S01]  /*1230*/  MOV R19, 0x4 ;  /* 0x0000000400137802 */ /* 0x000fe20000000f00 */
[----:B------:R-:W-:Y:S02]  /*1240*/  IMAD.WIDE R16, R4, R17, UR6 ;  /* 0x0000000604107e25 */ /* 0x000fe4000f8e0211 */
[----:B------:R-:W1:Y:S02]  /*1250*/  MUFU.RCP R8, UR16 ;  /* 0x0000001000087d08 */ /* 0x000e640008001000 */
[----:B0-----:R-:W-:-:S06]  /*1260*/  FMUL.FTZ R18, R21, R18 ;  /* 0x0000001215127220 */ /* 0x001fcc0000410000 */
[----:B------:R-:W0:Y:S01]  /*1270*/  MUFU.SQRT R18, R18 ;  /* 0x0000001200127308 */ /* 0x000e220000002000 */
[----:B-1----:R-:W-:Y:S01]  /*1280*/  FMUL.FTZ R8, R25, R8 ;  /* 0x0000000819087220 */ /* 0x002fe20000410000 */
[----:B0-----:R-:W-:Y:S01]  /*1290*/  FADD.FTZ R22, R18, UR13 ;  /* 0x0000000d12167e21 */ /* 0x001fe20008010000 */
[----:B------:R-:W-:-:S05]  /*12a0*/  IMAD.WIDE R18, R4, R19, UR10 ;  /* 0x0000000a04127e25 */ /* 0x000fca000f8e0213 */
[----:B------:R-:W0:Y:S02]  /*12b0*/  MUFU.RCP R29, R22 ;  /* 0x00000016001d7308 */ /* 0x000e240000001000 */
[----:B0-----:R-:W-:Y:S01]  /*12c0*/  FMUL.FTZ R29, R8, R29 ;  /* 0x0000001d081d7220 */ /* 0x001fe20000410000 */
[----:B------:R-:W-:-:S04]  /*12d0*/  IMAD.WIDE R8, R4, R9, UR8 ;  /* 0x0000000804087e25 */ /* 0x000fc8000f8e0209 */
[----:B------:R0:W-:Y:S04]  /*12e0*/  STG.E desc[UR18][R16.64], R29 ;  /* 0x0000001d10007986 */ /* 0x0001e8000c101912 */
[----:B------:R0:W-:Y:S04]  /*12f0*/  STG.E desc[UR18][R8.64], R25 ;  /* 0x0000001908007986 */ /* 0x0001e8000c101912 */
[----:B------:R0:W-:Y:S02]  /*1300*/  STG.E desc[UR18][R18.64], R21 ;  /* 0x0000001512007986 */ /* 0x0001e4000c101912 */
.L_x_65:
[----:B------:R-:W-:Y:S05]  /*1310*/  BSYNC.RECONVERGENT B0 ;  /* 0x0000000000007941 */ /* 0x000fea0003800200 */
.L_x_64:
[----:B------:R-:W-:Y:S04]  /*1320*/  BSSY.RECONVERGENT B0, `(.L_x_66) ;  /* 0x0000013000007945 */ /* 0x000fe80003800200 */
[----:B------:R-:W-:Y:S05]  /*1330*/  @P1 BRA `(.L_x_67) ;  /* 0x0000000000441947 */ /* 0x000fea0003800000 */
[----:B------:R-:W1:Y:S01]  /*1340*/  MUFU.RCP R4, UR17 ;  /* 0x0000001100047d08 */ /* 0x000e620008001000 */
[----:B0-----:R-:W-:Y:S01]  /*1350*/  HFMA2 R16, -RZ, RZ, 0, 2.384185791015625e-07 ;  /* 0x00000004ff107431 */ /* 0x001fe200000001ff */
[----:B------:R-:W-:Y:S01]  /*1360*/  MOV R22, 0x4 ;  /* 0x0000000400167802 */ /* 0x000fe20000000f00 */
[----:B------:R-:W-:-:S05]  /*1370*/  HFMA2 R24, -RZ, RZ, 0, 2.384185791015625e-07 ;  /* 0x00000004ff187431 */ /* 0x000fca00000001ff */
[----:B------:R-:W0:Y:S01]  /*1380*/  MUFU.RCP R8, UR16 ;  /* 0x0000001000087d08 */ /* 0x000e220008001000 */
[----:B-1----:R-:W-:-:S07]  /*1390*/  FMUL.FTZ R4, R11, R4 ;  /* 0x000000040b047220 */ /* 0x002fce0000410000 */
[----:B------:R-:W1:Y:S01]  /*13a0*/  MUFU.SQRT R4, R4 ;  /* 0x0000000400047308 */ /* 0x000e620000002000 */
[----:B0-----:R-:W-:Y:S01]  /*13b0*/  FMUL.FTZ R8, R23, R8 ;  /* 0x0000000817087220 */ /* 0x001fe20000410000 */
[----:B-1----:R-:W-:-:S06]  /*13c0*/  FADD.FTZ R18, R4, UR13 ;  /* 0x0000000d04127e21 */ /* 0x002fcc0008010000 */
[----:B------:R-:W0:Y:S02]  /*13d0*/  MUFU.RCP R19, R18 ;  /* 0x0000001200137308 */ /* 0x000e240000001000 */
[----:B0-----:R-:W-:Y:S01]  /*13e0*/  FMUL.FTZ R19, R8, R19 ;  /* 0x0000001308137220 */ /* 0x001fe20000410000 */
[----:B------:R-:W-:-:S04]  /*13f0*/  IMAD.WIDE R8, R5, R16, UR6 ;  /* 0x0000000605087e25 */ /* 0x000fc8000f8e0210 */
[C---:B------:R-:W-:Y:S01]  /*1400*/  IMAD.WIDE R16, R5.reuse, R22, UR8 ;  /* 0x0000000805107e25 */ /* 0x040fe2000f8e0216 */
[----:B------:R1:W-:Y:S03]  /*1410*/  STG.E desc[UR18][R8.64], R19 ;  /* 0x0000001308007986 */ /* 0x0003e6000c101912 */
[----:B------:R-:W-:Y:S01]  /*1420*/  IMAD.WIDE R4, R5, R24, UR10 ;  /* 0x0000000a05047e25 */ /* 0x000fe2000f8e0218 */
[----:B------:R1:W-:Y:S04]  /*1430*/  STG.E desc[UR18][R16.64], R23 ;  /* 0x0000001710007986 */ /* 0x0003e8000c101912 */
[----:B------:R1:W-:Y:S02]  /*1440*/  STG.E desc[UR18][R4.64], R11 ;  /* 0x0000000b04007986 */ /* 0x0003e4000c101912 */
.L_x_67:
[----:B------:R-:W-:Y:S05]  /*1450*/  BSYNC.RECONVERGENT B0 ;  /* 0x0000000000007941 */ /* 0x000fea0003800200 */
.L_x_66:
[----:B------:R-:W-:Y:S04]  /*1460*/  BSSY.RECONVERGENT B0, `(.L_x_68) ;  /* 0x0000013000007945 */ /* 0x000fe80003800200 */
[----:B------:R-:W-:Y:S05]  /*1470*/  @P2 BRA `(.L_x_69) ;  /* 0x0000000000442947 */ /* 0x000fea0003800000 */
[----:B-1----:R-:W1:Y:S01]  /*1480*/  MUFU.RCP R11, UR17 ;  /* 0x00000011000b7d08 */ /* 0x002e620008001000 */
[----:B0-----:R-:W-:Y:S01]  /*1490*/  MOV R9, 0x4 ;  /* 0x0000000400097802 */ /* 0x001fe20000000f00 */
[----:B------:R-:W-:Y:S01]  /*14a0*/  HFMA2 R5, -RZ, RZ, 0, 2.384185791015625e-07 ;  /* 0x00000004ff057431 */ /* 0x000fe200000001ff */
[----:B------:R-:W-:-:S03]  /*14b0*/  MOV R17, 0x4 ;  /* 0x0000000400117802 */ /* 0x000fc60000000f00 */
[C---:B------:R-:W-:Y:S02]  /*14c0*/  IMAD.WIDE R8, R6.reuse, R9, UR6 ;  /* 0x0000000606087e25 */ /* 0x040fe4000f8e0209 */
[----:B------:R-:W0:Y:S02]  /*14d0*/  MUFU.RCP R4, UR16 ;  /* 0x0000001000047d08 */ /* 0x000e240008001000 */
[----:B------:R-:W-:-:S04]  /*14e0*/  IMAD.WIDE R16, R6, R17, UR10 ;  /* 0x0000000a06107e25 */ /* 0x000fc8000f8e0211 */
[----:B-1----:R-:W-:-:S06]  /*14f0*/  FMUL.FTZ R11, R20, R11 ;  /* 0x0000000b140b7220 */ /* 0x002fcc0000410000 */
[----:B------:R-:W1:Y:S01]  /*1500*/  MUFU.SQRT R11, R11 ;  /* 0x0000000b000b7308 */ /* 0x000e620000002000 */
[----:B0-----:R-:W-:Y:S01]  /*1510*/  FMUL.FTZ R4, R27, R4 ;  /* 0x000000041b047220 */ /* 0x001fe20000410000 */
[----:B-1----:R-:W-:-:S06]  /*1520*/  FADD.FTZ R18, R11, UR13 ;  /* 0x0000000d0b127e21 */ /* 0x002fcc0008010000 */
[----:B------:R-:W0:Y:S02]  /*1530*/  MUFU.RCP R19, R18 ;  /* 0x0000001200137308 */ /* 0x000e240000001000 */
[----:B0-----:R-:W-:Y:S01]  /*1540*/  FMUL.FTZ R19, R4, R19 ;  /* 0x0000001304137220 */ /* 0x001fe20000410000 */
[----:B------:R-:W-:-:S04]  /*1550*/  IMAD.WIDE R4, R6, R5, UR8 ;  /* 0x0000000806047e25 */ /* 0x000fc8000f8e0205 */
[----:B------:R2:W-:Y:S04]  /*1560*/  STG.E desc[UR18][R8.64], R19 ;  /* 0x0000001308007986 */ /* 0x0005e8000c101912 */
[----:B------:R2:W-:Y:S04]  /*1570*/  STG.E desc[UR18][R4.64], R27 ;  /* 0x0000001b04007986 */ /* 0x0005e8000c101912 */
[----:B------:R2:W-:Y:S02]  /*1580*/  STG.E desc[UR18][R16.64], R20 ;  /* 0x0000001410007986 */ /* 0x0005e4000c101912 */
.L_x_69:
[----:B------:R-:W-:Y:S05]  /*1590*/  BSYNC.RECONVERGENT B0 ;  /* 0x0000000000007941 */ /* 0x000fea0003800200 */
.L_x_68:
[----:B------:R-:W-:Y:S01]  /*15a0*/  BSSY.RECONVERGENT B0, `(.L_x_70) ;  /* 0x0000015000007945 */ /* 0x000fe20003800200 */
[----:B-----5:R-:W-:Y:S01]  /*15b0*/  FFMA.FTZ R13, R14, UR12, R13 ;  /* 0x0000000c0e0d7c23 */ /* 0x020fe2000801000d */
[----:B------:R-:W-:Y:S02]  /*15c0*/  FFMA.FTZ R15, R15, R12, R10 ;  /* 0x0000000c0f0f7223 */ /* 0x000fe4000001000a */
[----:B------:R-:W-:Y:S05]  /*15d0*/  @P3 BRA `(.L_x_71) ;  /* 0x0000000000443947 */ /* 0x000fea0003800000 */
[----:B------:R-:W3:Y:S01]  /*15e0*/  MUFU.RCP R6, UR17 ;  /* 0x0000001100067d08 */ /* 0x000ee20008001000 */
[----:B012---:R-:W-:Y:S01]  /*15f0*/  HFMA2 R8, -RZ, RZ, 0, 2.384185791015625e-07 ;  /* 0x00000004ff087431 */ /* 0x007fe200000001ff */
[----:B------:R-:W-:Y:S01]  /*1600*/  MOV R12, 0x4 ;  /* 0x00000004000c7802 */ /* 0x000fe20000000f00 */
[----:B------:R-:W-:-:S05]  /*1610*/  HFMA2 R14, -RZ, RZ, 0, 2.384185791015625e-07 ;  /* 0x00000004ff0e7431 */ /* 0x000fca00000001ff */
[----:B------:R-:W0:Y:S01]  /*1620*/  MUFU.RCP R4, UR16 ;  /* 0x0000001000047d08 */ /* 0x000e220008001000 */
[----:B---3--:R-:W-:-:S07]  /*1630*/  FMUL.FTZ R6, R15, R6 ;  /* 0x000000060f067220 */ /* 0x008fce0000410000 */
        /* <DEDUP_REMOVED lines=11> */
.L_x_71:
[----:B------:R-:W-:Y:S05]  /*16f0*/  BSYNC.RECONVERGENT B0 ;  /* 0x0000000000007941 */ /* 0x000fea0003800200 */
.L_x_70:
[----:B------:R-:W-:-:S04]  /*1700*/  ULEA UR4, UR15, UR4, 0x2 ;  /* 0x000000040f047291 */ /* 0x000fc8000f8e10ff */
[----:B------:R-:W-:-:S09]  /*1710*/  UISETP.GE.AND UP0, UPT, UR4, UR5, UPT ;  /* 0x000000050400728c */ /* 0x000fd2000bf06270 */
[----:B------:R-:W-:Y:S05]  /*1720*/  BRA.U !UP0, `(.L_x_72) ;  /* 0xfffffff508807547 */ /* 0x000fea000b83ffff */
[----:B------:R-:W-:Y:S05]  /*1730*/  EXIT ;  /* 0x000000000000794d */ /* 0x000fea0003800000 */
.L_x_61:
[----:B------:R-:W0:Y:S02]  /*1740*/  LDCU UR4, c[0x0][0xf94] ;  /* 0x0001f280ff0477ac */ /* 0x000e240008000800 */
[----:B0-----:R-:W-:-:S09]  /*1750*/  UISETP.NE.AND UP0, UPT, UR4, URZ, UPT ;  /* 0x000000ff0400728c */ /* 0x001fd2000bf05270 */
[----:B------:R-:W-:Y:S05]  /*1760*/  BRA.U !UP0, `(.L_x_73) ;  /* 0x0000000908b07547 */ /* 0x000fea000b800000 */
[----:B------:R-:W0:Y:S01]  /*1770*/  LDCU UR16, c[0x0][0xf90] ;  /* 0x0001f200ff1077ac */ /* 0x000e220008000800 */
[----:B------:R-:W1:Y:S01]  /*1780*/  LDCU UR14, c[0x0][0xf7c] ;  /* 0x0001ef80ff0e77ac */ /* 0x000e620008000800 */
[----:B------:R-:W2:Y:S01]  /*1790*/  LDCU UR17, c[0x0][0xf98] ;  /* 0x0001f300ff1177ac */ /* 0x000ea20008000800 */
[----:B------:R-:W-:-:S05]  /*17a0*/  UMOV UR4, URZ ;  /* 0x000000ff00047c82 */ /* 0x000fca0008000000 */
.L_x_74:
[----:B------:R-:W3:Y:S01]  /*17b0*/  S2R R22, SR_TID.X ;  /* 0x0000000000167919 */ /* 0x000ee20000002100 */
[----:B------:R-:W-:Y:S01]  /*17c0*/  HFMA2 R9, -RZ, RZ, 0, 2.384185791015625e-07 ;  /* 0x00000004ff097431 */ /* 0x000fe200000001ff */
[----:B------:R-:W-:Y:S01]  /*17d0*/  MOV R28, 0x4 ;  /* 0x00000004001c7802 */ /* 0x000fe20000000f00 */
[----:B------:R-:W-:Y:S01]  /*17e0*/  HFMA2 R26, -RZ, RZ, 0, 2.384185791015625e-07 ;  /* 0x00000004ff1a7431 */ /* 0x000fe200000001ff */
[----:B------:R-:W-:Y:S02]  /*17f0*/  MOV R11, 0x4 ;  /* 0x00000004000b7802 */ /* 0x000fe40000000f00 */
[----:B------:R-:W-:Y:S01]  /*1800*/  CS2R R2, SRZ ;  /* 0x0000000000027805 */ /* 0x000fe2000001ff00 */
[----:B------:R-:W-:Y:S01]  /*1810*/  HFMA2 R7, -RZ, RZ, 0, 0 ;  /* 0x00000000ff077431 */ /* 0x000fe200000001ff */
[----:B------:R-:W-:Y:S02]  /*1820*/  CS2R R4, SRZ ;  /* 0x0000000000047805 */ /* 0x000fe4000001ff00 */
[----:B------:R-:W-:-:S02]  /*1830*/  MOV R19, 0x4 ;  /* 0x0000000400137802 */ /* 0x000fc40000000f00 */
[----:B---3--:R-:W-:-:S04]  /*1840*/  IADD3 R22, PT, PT, R22, UR4, RZ ;  /* 0x0000000416167c10 */ /* 0x008fc8000fffe0ff */
[C---:B------:R-:W-:Y:S02]  /*1850*/  IADD3 R21, PT, PT, R22.reuse, UR15, RZ ;  /* 0x0000000f16157c10 */ /* 0x040fe4000fffe0ff */
[----:B------:R-:W-:Y:S02]  /*1860*/  ISETP.GE.AND P0, PT, R22, UR5, PT ;  /* 0x0000000516007c0c */ /* 0x000fe4000bf06270 */
[C---:B------:R-:W-:Y:S02]  /*1870*/  IADD3 R20, PT, PT, R21.reuse, UR15, RZ ;  /* 0x0000000f15147c10 */ /* 0x040fe4000fffe0ff */
[----:B------:R-:W-:Y:S02]  /*1880*/  ISETP.GE.AND P1, PT, R21, UR5, PT ;  /* 0x0000000515007c0c */ /* 0x000fe4000bf26270 */
[C---:B------:R-:W-:Y:S02]  /*1890*/  IADD3 R25, PT, PT, R20.reuse, UR15, RZ ;  /* 0x0000000f14197c10 */ /* 0x040fe4000fffe0ff */
[----:B------:R-:W-:-:S02]  /*18a0*/  ISETP.GE.AND P2, PT, R20, UR5, PT ;  /* 0x0000000514007c0c */ /* 0x000fc4000bf46270 */
[----:B------:R-:W-:-:S03]  /*18b0*/  ISETP.GE.AND P3, PT, R25, UR5, PT ;  /* 0x0000000519007c0c */ /* 0x000fc6000bf66270 */
[----:B------:R-:W-:-:S04]  /*18c0*/  @!P0 IMAD.WIDE R8, R22, R9, UR6 ;  /* 0x0000000616088e25 */ /* 0x000fc8000f8e0209 */
[----:B------:R-:W-:Y:S02]  /*18d0*/  HFMA2 R14, -RZ, RZ, 0, 2.384185791015625e-07 ;  /* 0x00000004ff0e7431 */ /* 0x000fe400000001ff */
[C---:B------:R-:W-:Y:S01]  /*18e0*/  @!P1 IMAD.WIDE R28, R21.reuse, R28, UR10 ;  /* 0x0000000a151c9e25 */ /* 0x040fe2000f8e021c */
[----:B------:R3:W4:Y:S03]  /*18f0*/  @!P0 LDG.E R2, desc[UR18][R8.64] ;  /* 0x0000001208028981 */ /* 0x000726000c1e1900 */
[----:B------:R-:W-:Y:S01]  /*1900*/  @!P1 IMAD.WIDE R26, R21, R26, UR6 ;  /* 0x00000006151a9e25 */ /* 0x000fe2000f8e021a */
[----:B------:R5:W2:Y:S03]  /*1910*/  @!P1 LDG.E R7, desc[UR18][R28.64] ;  /* 0x000000121c079981 */ /* 0x000aa6000c1e1900 */
[----:B------:R-:W-:Y:S01]  /*1920*/  @!P0 IMAD.WIDE R10, R22, R11, UR10 ;  /* 0x0000000a160a8e25 */ /* 0x000fe2000f8e020b */
[----:B------:R-:W-:Y:S01]  /*1930*/  MOV R17, 0x4 ;  /* 0x0000000400117802 */ /* 0x000fe20000000f00 */
[----:B------:R-:W2:Y:S01]  /*1940*/  @!P1 LDG.E R5, desc[UR18][R26.64] ;  /* 0x000000121a059981 */ /* 0x000ea2000c1e1900 */
[----:B---3--:R-:W-:Y:S01]  /*1950*/  CS2R R8, SRZ ;  /* 0x0000000000087805 */ /* 0x008fe2000001ff00 */
[----:B------:R-:W-:-:S02]  /*1960*/  @!P2 IMAD.WIDE R18, R20, R19, UR6 ;  /* 0x000000061412ae25 */ /* 0x000fc4000f8e0213 */
[----:B------:R3:W2:Y:S02]  /*1970*/  @!P0 LDG.E R3, desc[UR18][R10.64] ;  /* 0x000000120a038981 */ /* 0x0006a4000c1e1900 */
[----:B-----5:R-:W-:Y:S02]  /*1980*/  HFMA2 R28, -RZ, RZ, 0, 2.384185791015625e-07 ;  /* 0x00000004ff1c7431 */ /* 0x020fe400000001ff */
[C---:B------:R-:W-:Y:S01]  /*1990*/  @!P3 IMAD.WIDE R14, R25.reuse, R14, UR6 ;  /* 0x00000006190ebe25 */ /* 0x040fe2000f8e020e */
[----:B------:R-:W-:Y:S01]  /*19a0*/  CS2R R12, SRZ ;  /* 0x00000000000c7805 */ /* 0x000fe2000001ff00 */
[----:B------:R-:W5:Y:S02]  /*19b0*/  @!P2 LDG.E R9, desc[UR18][R18.64] ;  /* 0x000000121209a981 */ /* 0x000f64000c1e1900 */
[----:B------:R-:W-:Y:S02]  /*19c0*/  @!P2 IMAD.WIDE R16, R20, R17, UR10 ;  /* 0x0000000a1410ae25 */ /* 0x000fe4000f8e0211 */
[----:B------:R0:W5:Y:S01]  /*19d0*/  @!P3 LDG.E R4, desc[UR18][R14.64] ;  /* 0x000000120e04b981 */ /* 0x000162000c1e1900 */
[----:B---3--:R-:W-:Y:S01]  /*19e0*/  CS2R R10, SRZ ;  /* 0x00000000000a7805 */ /* 0x008fe2000001ff00 */
[----:B------:R-:W-:-:S02]  /*19f0*/  @!P3 IMAD.WIDE R28, R25, R28, UR10 ;  /* 0x0000000a191cbe25 */ /* 0x000fc4000f8e021c */
[----:B------:R3:W5:Y:S04]  /*1a00*/  @!P2 LDG.E R13, desc[UR18][R16.64] ;  /* 0x00000012100da981 */ /* 0x000768000c1e1900 */
[----:B------:R1:W5:Y:S01]  /*1a10*/  @!P3 LDG.E R11, desc[UR18][R28.64] ;  /* 0x000000121c0bb981 */ /* 0x000362000c1e1900 */
[----:B------:R-:W-:-:S05]  /*1a20*/  MOV R27, 0x4 ;  /* 0x00000004001b7802 */ /* 0x000fca0000000f00 */
[----:B------:R-:W-:-:S04]  /*1a30*/  @!P0 IMAD.WIDE R26, R22, R27, UR8 ;  /* 0x00000008161a8e25 */ /* 0x000fc8000f8e021b */
[----:B------:R-:W-:Y:S01]  /*1a40*/  HFMA2 R6, -RZ, RZ, 0, 2.384185791015625e-07 ;  /* 0x00000004ff067431 */ /* 0x000fe200000001ff */
[----:B0-----:R-:W-:Y:S01]  /*1a50*/  MOV R15, 0x4 ;  /* 0x00000004000f7802 */ /* 0x001fe20000000f00 */
[----:B------:R-:W5:Y:S01]  /*1a60*/  @!P0 LDG.E R10, desc[UR18][R26.64] ;  /* 0x000000121a0a8981 */ /* 0x000f62000c1e1900 */
[----:B---3--:R-:W-:Y:S02]  /*1a70*/  HFMA2 R16, -RZ, RZ, 0, 2.384185791015625e-07 ;  /* 0x00000004ff107431 */ /* 0x008fe400000001ff */
[----:B------:R-:W-:Y:S01]  /*1a80*/  @!P1 IMAD.WIDE R18, R21, R6, UR8 ;  /* 0x0000000815129e25 */ /* 0x000fe2000f8e0206 */
[----:B------:R-:W-:-:S03]  /*1a90*/  MOV R6, RZ ;  /* 0x000000ff00067202 */ /* 0x000fc60000000f00 */
[----:B------:R-:W-:-:S04]  /*1aa0*/  @!P2 IMAD.WIDE R14, R20, R15, UR8 ;  /* 0x00000008140eae25 */ /* 0x000fc8000f8e020f */
[----:B------:R-:W-:Y:S01]  /*1ab0*/  HFMA2 R23, -RZ, RZ, 0, 2.384185791015625e-07 ;  /* 0x00000004ff177431 */ /* 0x000fe200000001ff */
[----:B------:R0:W3:Y:S01]  /*1ac0*/  @!P1 LDG.E R12, desc[UR18][R18.64] ;  /* 0x00000012120c9981 */ /* 0x0000e2000c1e1900 */
[----:B------:R-:W-:-:S03]  /*1ad0*/  @!P3 IMAD.WIDE R16, R25, R16, UR8 ;  /* 0x000000081910be25 */ /* 0x000fc6000f8e0210 */
[----:B------:R0:W3:Y:S01]  /*1ae0*/  @!P2 LDG.E R6, desc[UR18][R14.64] ;  /* 0x000000120e06a981 */ /* 0x0000e2000c1e1900 */
[----:B------:R-:W-:Y:S01]  /*1af0*/  MOV R24, RZ ;  /* 0x000000ff00187202 */ /* 0x000fe20000000f00 */
[----:B------:R-:W-:Y:S02]  /*1b00*/  @!P0 IMAD.WIDE R22, R22, R23, UR12 ;  /* 0x0000000c16168e25 */ /* 0x000fe4000f8e0217 */
[----:B------:R0:W3:Y:S01]  /*1b10*/  @!P3 LDG.E R8, desc[UR18][R16.64] ;  /* 0x000000121008b981 */ /* 0x0000e2000c1e1900 */
[----:B-1----:R-:W-:Y:S01]  /*1b20*/  MOV R29, 0x4 ;  /* 0x00000004001d7802 */ /* 0x002fe20000000f00 */
[----:B0-----:R-:W-:Y:S02]  /*1b30*/  HFMA2 R18, -RZ, RZ, 0, 2.384185791015625e-07 ;  /* 0x00000004ff127431 */ /* 0x001fe400000001ff */
[----:B------:R0:W3:Y:S01]  /*1b40*/  @!P0 LDG.E R24, desc[UR18][R22.64] ;  /* 0x0000001216188981 */ /* 0x0000e2000c1e1900 */
[----:B------:R-:W-:Y:S01]  /*1b50*/  CS2R R26, SRZ ;  /* 0x00000000001a7805 */ /* 0x000fe2000001ff00 */
[----:B------:R-:W-:-:S02]  /*1b60*/  HFMA2 R14, -RZ, RZ, 0, 2.384185791015625e-07 ;  /* 0x00000004ff0e7431 */ /* 0x000fc400000001ff */
[----:B------:R-:W-:Y:S01]  /*1b70*/  @!P1 IMAD.WIDE R18, R21, R18, UR12 ;  /* 0x0000000c15129e25 */ /* 0x000fe2000f8e0212 */
[----:B------:R-:W-:Y:S01]  /*1b80*/  MOV R28, RZ ;  /* 0x000000ff001c7202 */ /* 0x000fe20000000f00 */
[----:B------:R-:W1:Y:S02]  /*1b90*/  LDC.64 R16, c[0x0][0xf80] ;  /* 0x0003e000ff107b82 */ /* 0x000e640000000a00 */
[----:B------:R-:W-:Y:S01]  /*1ba0*/  @!P2 IMAD.WIDE R20, R20, R29, UR12 ;  /* 0x0000000c1414ae25 */ /* 0x000fe2000f8e021d */
[----:B------:R-:W3:Y:S03]  /*1bb0*/  @!P1 LDG.E R26, desc[UR18][R18.64] ;  /* 0x00000012121a9981 */ /* 0x000ee6000c1e1900 */
[----:B0-----:R-:W-:Y:S01]  /*1bc0*/  @!P3 IMAD.WIDE R22, R25, R14, UR12 ;  /* 0x0000000c1916be25 */ /* 0x001fe2000f8e020e */
[----:B------:R0:W3:Y:S01]  /*1bd0*/  @!P2 LDG.E R27, desc[UR18][R20.64] ;  /* 0x00000012141ba981 */ /* 0x0000e2000c1e1900 */
[----:B------:R-:W0:Y:S03]  /*1be0*/  LDC.64 R14, c[0x0][0xf88] ;  /* 0x0003e200ff0e7b82 */ /* 0x000e260000000a00 */
[----:B------:R2:W3:Y:S01]  /*1bf0*/  @!P3 LDG.E R28, desc[UR18][R22.64] ;  /* 0x00000012161cb981 */ /* 0x0004e2000c1e1900 */
[----:B------:R-:W4:Y:S01]  /*1c00*/  MUFU.RCP R29, R0 ;  /* 0x00000000001d7308 */ /* 0x000f220000001000 */
[----:B-1----:R-:W-:-:S07]  /*1c10*/  FADD.FTZ R25, -R16, 1 ;  /* 0x3f80000010197421 */ /* 0x002fce0000010100 */
[----:B0-----:R-:W0:Y:S08]  /*1c20*/  MUFU.RCP R15, R15 ;  /* 0x0000000f000f7308 */ /* 0x001e300000001000 */
[----:B------:R-:W-:Y:S01]  /*1c30*/  MUFU.RCP R14, R14 ;  /* 0x0000000e000e7308 */ /* 0x000fe20000001000 */
[----:B------:R-:W-:Y:S01]  /*1c40*/  MOV R21, 0x4 ;  /* 0x0000000400157802 */ /* 0x000fe20000000f00 */
[----:B----4-:R-:W-:-:S04]  /*1c50*/  FMUL.FTZ R2, R29, R2 ;  /* 0x000000021d027220 */ /* 0x010fc80000410000 */
[----:B------:R-:W-:Y:S01]  /*1c60*/  FMUL.FTZ R18, R25, R2 ;  /* 0x0000000219127220 */ /* 0x000fe20000410000 */
[-C--:B--2---:R-:W-:Y:S01]  /*1c70*/  FMUL.FTZ R7, R7, R16.reuse ;  /* 0x0000001007077220 */ /* 0x084fe20000410000 */
[----:B------:R-:W-:Y:S01]  /*1c80*/  FMUL.FTZ R22, R29, R5 ;  /* 0x000000051d167220 */ /* 0x000fe20000410000 */
[----:B------:R-:W-:-:S03]  /*1c90*/  FMUL.FTZ R3, R3, R16 ;  /* 0x0000001003037220 */ /* 0x000fc60000410000 */
[----:B------:R-:W-:Y:S01]  /*1ca0*/  FMUL.FTZ R20, R25, R22 ;  /* 0x0000001619147220 */ /* 0x000fe20000410000 */
[----:B------:R-:W-:Y:S01]  /*1cb0*/  FFMA.FTZ R18, R2, R18, R3 ;  /* 0x0000001202127223 */ /* 0x000fe20000010003 */
[C---:B-----5:R-:W-:Y:S02]  /*1cc0*/  FMUL.FTZ R9, R29.reuse, R9 ;  /* 0x000000091d097220 */ /* 0x060fe40000410000 */
[----:B------:R-:W-:Y:S01]  /*1cd0*/  FFMA.FTZ R20, R22, R20, R7 ;  /* 0x0000001416147223 */ /* 0x000fe20000010007 */
[----:B------:R-:W-:Y:S01]  /*1ce0*/  FMUL.FTZ R29, R29, R4 ;  /* 0x000000041d1d7220 */ /* 0x000fe20000410000 */
[----:B0-----:R-:W-:Y:S01]  /*1cf0*/  FMUL.FTZ R3, R18, R15 ;  /* 0x0000000f12037220 */ /* 0x001fe20000410000 */
[----:B------:R-:W-:Y:S01]  /*1d00*/  FMUL.FTZ R7, R25, R9 ;  /* 0x0000000919077220 */ /* 0x000fe20000410000 */
[-C--:B------:R-:W-:Y:S01]  /*1d10*/  FMUL.FTZ R4, R13, R16.reuse ;  /* 0x000000100d047220 */ /* 0x080fe20000410000 */
[----:B------:R-:W-:Y:S01]  /*1d20*/  FMUL.FTZ R25, R25, R29 ;  /* 0x0000001d19197220 */ /* 0x000fe20000410000 */
[----:B------:R-:W-:-:S02]  /*1d30*/  FMUL.FTZ R16, R11, R16 ;  /* 0x000000100b107220 */ /* 0x000fc40000410000 */
[----:B------:R-:W-:Y:S01]  /*1d40*/  FFMA.FTZ R4, R9, R7, R4 ;  /* 0x0000000709047223 */ /* 0x000fe20000010004 */
[----:B------:R-:W-:Y:S01]  /*1d50*/  FMUL.FTZ R5, R20, R15 ;  /* 0x0000000f14057220 */ /* 0x000fe20000410000 */
[----:B------:R-:W0:Y:S01]  /*1d60*/  MUFU.SQRT R3, R3 ;  /* 0x0000000300037308 */ /* 0x000e220000002000 */
[----:B------:R-:W-:Y:S01]  /*1d70*/  FFMA.FTZ R16, R29, R25, R16 ;  /* 0x000000191d107223 */ /* 0x000fe20000010010 */
[----:B------:R-:W-:-:S03]  /*1d80*/  FMUL.FTZ R19, R4, R15 ;  /* 0x0000000f04137220 */ /* 0x000fc60000410000 */
[----:B------:R-:W-:-:S03]  /*1d90*/  FMUL.FTZ R15, R16, R15 ;  /* 0x0000000f100f7220 */ /* 0x000fc60000410000 */
[----:B------:R-:W1:Y:S01]  /*1da0*/  MUFU.SQRT R5, R5 ;  /* 0x0000000500057308 */ /* 0x000e620000002000 */
[----:B------:R-:W2:Y:S07]  /*1db0*/  S2R R13, SR_TID.X ;  /* 0x00000000000d7919 */ /* 0x000eae0000002100 */
[----:B------:R-:W4:Y:S08]  /*1dc0*/  MUFU.SQRT R11, R19 ;  /* 0x00000013000b7308 */ /* 0x000f300000002000 */
[----:B------:R-:W5:Y:S01]  /*1dd0*/  MUFU.SQRT R15, R15 ;  /* 0x0000000f000f7308 */ /* 0x000f620000002000 */
[----:B0-----:R-:W-:Y:S01]  /*1de0*/  FADD.FTZ R3, R3, UR16 ;  /* 0x0000001003037e21 */ /* 0x001fe20008010000 */
[----:B-1----:R-:W-:Y:S01]  /*1df0*/  FADD.FTZ R7, R5, UR16 ;  /* 0x0000001005077e21 */ /* 0x002fe20008010000 */
[----:B------:R-:W-:-:S05]  /*1e00*/  FMUL.FTZ R5, R10, UR14 ;  /* 0x0000000e0a057c20 */ /* 0x000fca0008410000 */
[----:B------:R-:W0:Y:S01]  /*1e10*/  MUFU.RCP R3, R3 ;  /* 0x0000000300037308 */ /* 0x000e220000001000 */
[----:B----4-:R-:W-:Y:S01]  /*1e20*/  FADD.FTZ R10, R11, UR16 ;  /* 0x000000100b0a7e21 */ /* 0x010fe20008010000 */
[----:B------:R-:W-:Y:S01]  /*1e30*/  FFMA.FTZ R5, R2, R17, R5 ;  /* 0x0000001102057223 */ /* 0x000fe20000010005 */
[----:B-----5:R-:W-:-:S05]  /*1e40*/  FADD.FTZ R15, R15, UR16 ;  /* 0x000000100f0f7e21 */ /* 0x020fca0008010000 */
[----:B------:R-:W1:Y:S01]  /*1e50*/  MUFU.RCP R7, R7 ;  /* 0x0000000700077308 */ /* 0x000e620000001000 */
[----:B---3--:R-:W-:Y:S01]  /*1e60*/  FMUL.FTZ R11, R12, UR14 ;  /* 0x0000000e0c0b7c20 */ /* 0x008fe20008410000 */
[----:B------:R-:W-:-:S06]  /*1e70*/  FMUL.FTZ R6, R6, UR14 ;  /* 0x0000000e06067c20 */ /* 0x000fcc0008410000 */
[----:B------:R-:W3:Y:S01]  /*1e80*/  MUFU.RCP R10, R10 ;  /* 0x0000000a000a7308 */ /* 0x000ee20000001000 */
[----:B------:R-:W-:Y:S01]  /*1e90*/  FMUL.FTZ R2, R5, R14 ;  /* 0x0000000e05027220 */ /* 0x000fe20000410000 */
[----:B------:R-:W-:-:S06]  /*1ea0*/  FMUL.FTZ R8, R8, UR14 ;  /* 0x0000000e08087c20 */ /* 0x000fcc0008410000 */
[----:B------:R-:W4:Y:S01]  /*1eb0*/  MUFU.RCP R15, R15 ;  /* 0x0000000f000f7308 */ /* 0x000f220000001000 */
[----:B--2---:R-:W-:Y:S01]  /*1ec0*/  IADD3 R12, PT, PT, R13, UR4, RZ ;  /* 0x000000040d0c7c10 */ /* 0x004fe2000fffe0ff */
[-C--:B------:R-:W-:Y:S01]  /*1ed0*/  FFMA.FTZ R11, R22, R17.reuse, R11 ;  /* 0x00000011160b7223 */ /* 0x080fe2000001000b */
[----:B------:R-:W-:Y:S01]  /*1ee0*/  FFMA.FTZ R13, R9, R17, R6 ;  /* 0x00000011090d7223 */ /* 0x000fe20000010006 */
[----:B0-----:R-:W-:Y:S01]  /*1ef0*/  FMUL.FTZ R3, R2, R3 ;  /* 0x0000000302037220 */ /* 0x001fe20000410000 */
[----:B------:R-:W-:Y:S02]  /*1f00*/  HFMA2 R19, -RZ, RZ, 0, 2.384185791015625e-07 ;  /* 0x00000004ff137431 */ /* 0x000fe400000001ff */
[----:B------:R-:W-:Y:S01]  /*1f10*/  FFMA.FTZ R17, R29, R17, R8 ;  /* 0x000000111d117223 */ /* 0x000fe20000010008 */
[-C--:B------:R-:W-:Y:S01]  /*1f20*/  FMUL.FTZ R6, R11, R14.reuse ;  /* 0x0000000e0b067220 */ /* 0x080fe20000410000 */
[----:B------:R-:W-:Y:S02]  /*1f30*/  HFMA2 R25, -RZ, RZ, 0, 2.384185791015625e-07 ;  /* 0x00000004ff197431 */ /* 0x000fe400000001ff */
[----:B------:R-:W-:Y:S01]  /*1f40*/  FMUL.FTZ R9, R13, R14 ;  /* 0x0000000e0d097220 */ /* 0x000fe20000410000 */
[----:B------:R-:W-:Y:S01]  /*1f50*/  FFMA.FTZ R23, R24, UR17, R3 ;  /* 0x0000001118177c23 */ /* 0x000fe20008010003 */
[----:B------:R-:W-:-:S04]  /*1f60*/  @!P0 IMAD.WIDE R2, R12, R19, UR6 ;  /* 0x000000060c028e25 */ /* 0x000fc8000f8e0213 */
[----:B------:R-:W-:Y:S01]  /*1f70*/  FMUL.FTZ R14, R17, R14 ;  /* 0x0000000e110e7220 */ /* 0x000fe20000410000 */
[----:B-1----:R-:W-:Y:S01]  /*1f80*/  FMUL.FTZ R19, R6, R7 ;  /* 0x0000000706137220 */ /* 0x002fe20000410000 */
[----:B---3--:R-:W-:Y:S01]  /*1f90*/  FMUL.FTZ R10, R9, R10 ;  /* 0x0000000a090a7220 */ /* 0x008fe20000410000 */
[----:B------:R-:W-:Y:S01]  /*1fa0*/  @!P0 IMAD.WIDE R6, R12, R21, UR8 ;  /* 0x000000080c068e25 */ /* 0x000fe2000f8e0215 */
[----:B------:R0:W-:Y:S03]  /*1fb0*/  @!P0 STG.E desc[UR18][R2.64], R23 ;  /* 0x0000001702008986 */ /* 0x0001e6000c101912 */
[----:B----4-:R-:W-:Y:S01]  /*1fc0*/  FMUL.FTZ R21, R14, R15 ;  /* 0x0000000f0e157220 */ /* 0x010fe20000410000 */
[C---:B------:R-:W-:Y:S01]  /*1fd0*/  @!P0 IMAD.WIDE R8, R12.reuse, R25, UR10 ;  /* 0x0000000a0c088e25 */ /* 0x040fe2000f8e0219 */
[----:B------:R-:W-:Y:S02]  /*1fe0*/  IADD3 R12, PT, PT, R12, UR15, RZ ;  /* 0x0000000f0c0c7c10 */ /* 0x000fe4000fffe0ff */
[----:B------:R-:W-:Y:S01]  /*1ff0*/  MOV R15, 0x4 ;  /* 0x00000004000f7802 */ /* 0x000fe20000000f00 */
[----:B------:R-:W-:Y:S01]  /*2000*/  FFMA.FTZ R27, R27, UR17, R10 ;  /* 0x000000111b1b7c23 */ /* 0x000fe2000801000a */
[----:B------:R-:W-:Y:S01]  /*2010*/  IADD3 R10, PT, PT, R12, UR15, RZ ;  /* 0x0000000f0c0a7c10 */ /* 0x000fe2000fffe0ff */
[----:B0-----:R-:W-:Y:S01]  /*2020*/  HFMA2 R23, -RZ, RZ, 0, 2.384185791015625e-07 ;  /* 0x00000004ff177431 */ /* 0x001fe200000001ff */
[----:B------:R-:W-:Y:S01]  /*2030*/  MOV R29, 0x4 ;  /* 0x00000004001d7802 */ /* 0x000fe20000000f00 */
[----:B------:R-:W-:Y:S01]  /*2040*/  FFMA.FTZ R19, R26, UR17, R19 ;  /* 0x000000111a137c23 */ /* 0x000fe20008010013 */
[----:B------:R0:W-:Y:S01]  /*2050*/  @!P0 STG.E desc[UR18][R6.64], R5 ;  /* 0x0000000506008986 */ /* 0x0001e2000c101912 */
[----:B------:R-:W-:-:S04]  /*2060*/  @!P1 IMAD.WIDE R2, R12, R15, UR6 ;  /* 0x000000060c029e25 */ /* 0x000fc8000f8e020f */
[----:B------:R-:W-:Y:S01]  /*2070*/  FFMA.FTZ R28, R28, UR17, R21 ;  /* 0x000000111c1c7c23 */ /* 0x000fe20008010015 */
[----:B------:R-:W-:Y:S01]  /*2080*/  HFMA2 R21, -RZ, RZ, 0, 2.384185791015625e-07 ;  /* 0x00000004ff157431 */ /* 0x000fe200000001ff */
[----:B------:R1:W-:Y:S01]  /*2090*/  @!P0 STG.E desc[UR18][R8.64], R18 ;  /* 0x0000001208008986 */ /* 0x0003e2000c101912 */
[C---:B------:R-:W-:Y:S01]  /*20a0*/  @!P1 IMAD.WIDE R14, R12.reuse, R25, UR10 ;  /* 0x0000000a0c0e9e25 */ /* 0x040fe2000f8e0219 */
[----:B------:R-:W-:Y:S02]  /*20b0*/  MOV R24, 0x4 ;  /* 0x0000000400187802 */ /* 0x000fe40000000f00 */
[----:B------:R2:W-:Y:S01]  /*20c0*/  @!P1 STG.E desc[UR18][R2.64], R19 ;  /* 0x0000001302009986 */ /* 0x0005e2000c101912 */
[----:B0-----:R-:W-:Y:S01]  /*20d0*/  @!P1 IMAD.WIDE R6, R12, R23, UR8 ;  /* 0x000000080c069e25 */ /* 0x001fe2000f8e0217 */
[----:B------:R-:W-:Y:S02]  /*20e0*/  MOV R12, 0x4 ;  /* 0x00000004000c7802 */ /* 0x000fe40000000f00 */
[----:B------:R-:W-:Y:S01]  /*20f0*/  IADD3 R5, PT, PT, R10, UR15, RZ ;  /* 0x0000000f0a057c10 */ /* 0x000fe2000fffe0ff */
[----:B-1----:R-:W-:-:S02]  /*2100*/  HFMA2 R18, -RZ, RZ, 0, 2.384185791015625e-07 ;  /* 0x00000004ff127431 */ /* 0x002fc400000001ff */
[C---:B------:R-:W-:Y:S01]  /*2110*/  @!P2 IMAD.WIDE R8, R10.reuse, R29, UR6 ;  /* 0x000000060a08ae25 */ /* 0x040fe2000f8e021d */
[----:B------:R0:W-:Y:S03]  /*2120*/  @!P1 STG.E desc[UR18][R6.64], R11 ;  /* 0x0000000b06009986 */ /* 0x0001e6000c101912 */
[C---:B------:R-:W-:Y:S01]  /*2130*/  @!P2 IMAD.WIDE R22, R10.reuse, R23, UR8 ;  /* 0x000000080a16ae25 */ /* 0x040fe2000f8e0217 */
[----:B------:R1:W-:Y:S03]  /*2140*/  @!P1 STG.E desc[UR18][R14.64], R20 ;  /* 0x000000140e009986 */ /* 0x0003e6000c101912 */
[----:B--2---:R-:W-:Y:S01]  /*2150*/  @!P2 IMAD.WIDE R2, R10, R21, UR10 ;  /* 0x0000000a0a02ae25 */ /* 0x004fe2000f8e0215 */
[----:B------:R3:W-:Y:S03]  /*2160*/  @!P2 STG.E desc[UR18][R8.64], R27 ;  /* 0x0000001b0800a986 */ /* 0x0007e6000c101912 */
[C---:B0-----:R-:W-:Y:S01]  /*2170*/  @!P3 IMAD.WIDE R6, R5.reuse, R12, UR6 ;  /* 0x000000060506be25 */ /* 0x041fe2000f8e020c */
[----:B------:R3:W-:Y:S03]  /*2180*/  @!P2 STG.E desc[UR18][R22.64], R13 ;  /* 0x0000000d1600a986 */ /* 0x0007e6000c101912 */
[C---:B------:R-:W-:Y:S01]  /*2190*/  @!P3 IMAD.WIDE R10, R5.reuse, R18, UR8 ;  /* 0x00000008050abe25 */ /* 0x040fe2000f8e0212 */
[----:B------:R3:W-:Y:S03]  /*21a0*/  @!P2 STG.E desc[UR18][R2.64], R4 ;  /* 0x000000040200a986 */ /* 0x0007e6000c101912 */
[----:B-1----:R-:W-:Y:S01]  /*21b0*/  @!P3 IMAD.WIDE R14, R5, R24, UR10 ;  /* 0x0000000a050ebe25 */ /* 0x002fe2000f8e0218 */
[----:B------:R3:W-:Y:S04]  /*21c0*/  @!P3 STG.E desc[UR18][R6.64], R28 ;  /* 0x0000001c0600b986 */ /* 0x0007e8000c101912 */
[----:B------:R3:W-:Y:S04]  /*21d0*/  @!P3 STG.E desc[UR18][R10.64], R17 ;  /* 0x000000110a00b986 */ /* 0x0007e8000c101912 */
[----:B------:R3:W-:Y:S01]  /*21e0*/  @!P3 STG.E desc[UR18][R14.64], R16 ;  /* 0x000000100e00b986 */ /* 0x0007e2000c101912 */
[----:B------:R-:W-:-:S04]  /*21f0*/  ULEA UR4, UR15, UR4, 0x2 ;  /* 0x000000040f047291 */ /* 0x000fc8000f8e10ff */
[----:B------:R-:W-:-:S09]  /*2200*/  UISETP.GE.AND UP0, UPT, UR4, UR5, UPT ;  /* 0x000000050400728c */ /* 0x000fd2000bf06270 */
[----:B---3--:R-:W-:Y:S05]  /*2210*/  BRA.U !UP0, `(.L_x_74) ;  /* 0xfffffff508647547 */ /* 0x008fea000b83ffff */
[----:B------:R-:W-:Y:S05]  /*2220*/  EXIT ;  /* 0x000000000000794d */ /* 0x000fea0003800000 */
.L_x_73:
[----:B------:R-:W0:Y:S01]  /*2230*/  S2R R2, SR_TID.X ;  /* 0x0000000000027919 */ /* 0x000e220000002100 */
[----:B------:R-:W1:Y:S01]  /*2240*/  LDCU UR17, c[0x0][0xf90] ;  /* 0x0001f200ff1177ac */ /* 0x000e620008000800 */
[----:B------:R-:W2:Y:S01]  /*2250*/  LDCU UR16, c[0x0][0xf7c] ;  /* 0x0001ef80ff1077ac */ /* 0x000ea20008000800 */
[----:B------:R-:W3:Y:S01]  /*2260*/  LDCU UR14, c[0x0][0xf98] ;  /* 0x0001f300ff0e77ac */ /* 0x000ee20008000800 */
[----:B------:R-:W4:Y:S01]  /*2270*/  LDCU.64 UR20, c[0x0][0xf88] ;  /* 0x0001f100ff1477ac */ /* 0x000f220008000a00 */
[----:B------:R-:W-:-:S05]  /*2280*/  UMOV UR4, URZ ;  /* 0x000000ff00047c82 */ /* 0x000fca0008000000 */
.L_x_83:
[----:B0123--:R-:W-:Y:S01]  /*2290*/  IADD3 R8, PT, PT, R2, UR4, RZ ;  /* 0x0000000402087c10 */ /* 0x00ffe2000fffe0ff */
[----:B------:R-:W-:Y:S01]  /*22a0*/  HFMA2 R15, -RZ, RZ, 0, 2.384185791015625e-07 ;  /* 0x00000004ff0f7431 */ /* 0x000fe200000001ff */
[----:B------:R-:W-:Y:S02]  /*22b0*/  CS2R R10, SRZ ;  /* 0x00000000000a7805 */ /* 0x000fe4000001ff00 */
[----:B------:R-:W-:Y:S01]  /*22c0*/  MOV R13, 0x4 ;  /* 0x00000004000d7802 */ /* 0x000fe20000000f00 */
[----:B------:R-:W-:Y:S01]  /*22d0*/  HFMA2 R5, -RZ, RZ, 0, 0 ;  /* 0x00000000ff057431 */ /* 0x000fe200000001ff */
[C---:B------:R-:W-:Y:S02]  /*22e0*/  ISETP.GE.AND P0, PT, R8.reuse, UR5, PT ;  /* 0x0000000508007c0c */ /* 0x040fe4000bf06270 */
[----:B------:R-:W-:Y:S02]  /*22f0*/  IADD3 R19, PT, PT, R8, UR15, RZ ;  /* 0x0000000f08137c10 */ /* 0x000fe4000fffe0ff */
[----:B------:R-:W-:-:S02]  /*2300*/  MOV R21, 0x4 ;  /* 0x0000000400157802 */ /* 0x000fc40000000f00 */
[C---:B------:R-:W-:Y:S01]  /*2310*/  ISETP.GE.AND P1, PT, R19.reuse, UR5, PT ;  /* 0x0000000513007c0c */ /* 0x040fe2000bf26270 */
[----:B------:R-:W-:Y:S01]  /*2320*/  HFMA2 R4, -RZ, RZ, 0, 2.384185791015625e-07 ;  /* 0x00000004ff047431 */ /* 0x000fe200000001ff */
[----:B------:R-:W-:-:S05]  /*2330*/  IADD3 R3, PT, PT, R19, UR15, RZ ;  /* 0x0000000f13037c10 */ /* 0x000fca000fffe0ff */
[C---:B------:R-:W-:Y:S01]  /*2340*/  @!P0 IMAD.WIDE R14, R8.reuse, R15, UR12 ;  /* 0x0000000c080e8e25 */ /* 0x040fe2000f8e020f */
[----:B------:R-:W-:Y:S02]  /*2350*/  ISETP.GE.AND P2, PT, R3, UR5, PT ;  /* 0x0000000503007c0c */ /* 0x000fe4000bf46270 */
[----:B------:R-:W-:Y:S01]  /*2360*/  MOV R16, 0x4 ;  /* 0x0000000400107802 */ /* 0x000fe20000000f00 */
[----:B------:R-:W-:Y:S01]  /*2370*/  @!P0 IMAD.WIDE R12, R8, R13, UR6 ;  /* 0x00000006080c8e25 */ /* 0x000fe2000f8e020d */
[----:B------:R0:W3:Y:S03]  /*2380*/  @!P0 LDG.E R11, desc[UR18][R14.64] ;  /* 0x000000120e0b8981 */ /* 0x0000e6000c1e1900 */
[----:B------:R-:W-:Y:S02]  /*2390*/  HFMA2 R18, -RZ, RZ, 0, 0 ;  /* 0x00000000ff127431 */ /* 0x000fe400000001ff */
[----:B------:R-:W-:Y:S01]  /*23a0*/  @!P1 IMAD.WIDE R16, R19, R16, UR6 ;  /* 0x0000000613109e25 */ /* 0x000fe2000f8e0210 */
[----:B------:R-:W2:Y:S01]  /*23b0*/  @!P0 LDG.E R5, desc[UR18][R12.64] ;  /* 0x000000120c058981 */ /* 0x000ea2000c1e1900 */
[----:B------:R-:W-:-:S02]  /*23c0*/  CS2R R6, SRZ ;  /* 0x0000000000067805 */ /* 0x000fc4000001ff00 */
[----:B------:R-:W-:Y:S02]  /*23d0*/  HFMA2 R26, -RZ, RZ, 0, 2.384185791015625e-07 ;  /* 0x00000004ff1a7431 */ /* 0x000fe400000001ff */
[----:B------:R-:W-:Y:S01]  /*23e0*/  @!P0 IMAD.WIDE R20, R8, R21, UR8 ;  /* 0x0000000808148e25 */ /* 0x000fe2000f8e0215 */
[----:B------:R-:W-:Y:S01]  /*23f0*/  MOV R22, 0x4 ;  /* 0x0000000400167802 */ /* 0x000fe20000000f00 */
[----:B------:R-:W4:Y:S02]  /*2400*/  @!P1 LDG.E R18, desc[UR18][R16.64] ;  /* 0x0000001210129981 */ /* 0x000f24000c1e1900 */
[----:B0-----:R-:W-:Y:S01]  /*2410*/  @!P1 IMAD.WIDE R14, R19, R4, UR12 ;  /* 0x0000000c130e9e25 */ /* 0x001fe2000f8e0204 */
[----:B------:R-:W-:Y:S01]  /*2420*/  IADD3 R4, PT, PT, R3, UR15, RZ ;  /* 0x0000000f03047c10 */ /* 0x000fe2000fffe0ff */
[----:B------:R0:W4:Y:S03]  /*2430*/  @!P0 LDG.E R10, desc[UR18][R20.64] ;  /* 0x00000012140a8981 */ /* 0x000126000c1e1900 */
[----:B------:R-:W-:-:S02]  /*2440*/  ISETP.GE.AND P3, PT, R4, UR5, PT ;  /* 0x0000000504007c0c */ /* 0x000fc4000bf66270 */
[----:B------:R-:W-:Y:S02]  /*2450*/  CS2R R24, SRZ ;  /* 0x0000000000187805 */ /* 0x000fe4000001ff00 */
[----:B------:R-:W-:Y:S01]  /*2460*/  MOV R28, 0x4 ;  /* 0x00000004001c7802 */ /* 0x000fe20000000f00 */
[----:B------:R1:W4:Y:S01]  /*2470*/  @!P1 LDG.E R7, desc[UR18][R14.64] ;  /* 0x000000120e079981 */ /* 0x000322000c1e1900 */
[----:B------:R-:W-:Y:S01]  /*2480*/  MOV R29, 0x4 ;  /* 0x00000004001d7802 */ /* 0x000fe20000000f00 */
[----:B------:R-:W-:Y:S02]  /*2490*/  HFMA2 R9, -RZ, RZ, 0, 0 ;  /* 0x00000000ff097431 */ /* 0x000fe400000001ff */
[----:B0-----:R-:W-:-:S04]  /*24a0*/  @!P2 IMAD.WIDE R20, R3, R26, UR6 ;  /* 0x000000060314ae25 */ /* 0x001fc8000f8e021a */
[----:B------:R-:W-:Y:S01]  /*24b0*/  HFMA2 R23, -RZ, RZ, 0, 2.384185791015625e-07 ;  /* 0x00000004ff177431 */ /* 0x000fe200000001ff */
[----:B------:R-:W-:Y:S01]  /*24c0*/  CS2R R26, SRZ ;  /* 0x00000000001a7805 */ /* 0x000fe2000001ff00 */
[----:B------:R-:W-:Y:S01]  /*24d0*/  @!P2 IMAD.WIDE R16, R3, R28, UR12 ;  /* 0x0000000c0310ae25 */ /* 0x000fe2000f8e021c */
[----:B------:R0:W4:Y:S03]  /*24e0*/  @!P2 LDG.E R6, desc[UR18][R20.64] ;  /* 0x000000121406a981 */ /* 0x000126000c1e1900 */
[CC--:B-1----:R-:W-:Y:S01]  /*24f0*/  @!P1 IMAD.WIDE R14, R19.reuse, R22.reuse, UR10 ;  /* 0x0000000a130e9e25 */ /* 0x0c2fe2000f8e0216 */
[----:B------:R-:W4:Y:S03]  /*2500*/  @!P2 LDG.E R27, desc[UR18][R16.64] ;  /* 0x00000012101ba981 */ /* 0x000f26000c1e1900 */
[C---:B------:R-:W-:Y:S01]  /*2510*/  @!P3 IMAD.WIDE R28, R4.reuse, R29, UR6 ;  /* 0x00000006041cbe25 */ /* 0x040fe2000f8e021d */
[----:B------:R1:W4:Y:S03]  /*2520*/  @!P1 LDG.E R25, desc[UR18][R14.64] ;  /* 0x000000120e199981 */ /* 0x000326000c1e1900 */
[----:B------:R-:W-:Y:S01]  /*2530*/  @!P1 IMAD.WIDE R12, R19, R22, UR8 ;  /* 0x00000008130c9e25 */ /* 0x000fe2000f8e0216 */
[----:B------:R-:W4:Y:S03]  /*2540*/  @!P3 LDG.E R9, desc[UR18][R28.64] ;  /* 0x000000121c09b981 */ /* 0x000f26000c1e1900 */
[----:B0-----:R-:W-:Y:S01]  /*2550*/  @!P3 IMAD.WIDE R20, R4, R23, UR12 ;  /* 0x0000000c0414be25 */ /* 0x001fe2000f8e0217 */
[----:B------:R0:W4:Y:S01]  /*2560*/  @!P1 LDG.E R24, desc[UR18][R12.64] ;  /* 0x000000120c189981 */ /* 0x000122000c1e1900 */
[----:B-1----:R-:W-:-:S02]  /*2570*/  MOV R14, 0x4 ;  /* 0x00000004000e7802 */ /* 0x002fc40000000f00 */
[----:B------:R-:W-:Y:S01]  /*2580*/  HFMA2 R17, -RZ, RZ, 0, 2.384185791015625e-07 ;  /* 0x00000004ff117431 */ /* 0x000fe200000001ff */
[----:B------:R1:W4:Y:S01]  /*2590*/  @!P3 LDG.E R26, desc[UR18][R20.64] ;  /* 0x00000012141ab981 */ /* 0x000322000c1e1900 */
[----:B------:R-:W-:Y:S01]  /*25a0*/  CS2R R22, SRZ ;  /* 0x0000000000167805 */ /* 0x000fe2000001ff00 */
[----:B------:R-:W-:-:S04]  /*25b0*/  @!P2 IMAD.WIDE R14, R3, R14, UR8 ;  /* 0x00000008030eae25 */ /* 0x000fc8000f8e020e */
[----:B0-----:R-:W-:Y:S01]  /*25c0*/  HFMA2 R12, -RZ, RZ, 0, 2.384185791015625e-07 ;  /* 0x00000004ff0c7431 */ /* 0x001fe200000001ff */
[----:B------:R-:W-:Y:S01]  /*25d0*/  MOV R19, RZ ;  /* 0x000000ff00137202 */ /* 0x000fe20000000f00 */
[----:B------:R-:W-:Y:S01]  /*25e0*/  @!P0 IMAD.WIDE R16, R8, R17, UR10 ;  /* 0x0000000a08108e25 */ /* 0x000fe2000f8e0211 */
[----:B------:R-:W-:-:S03]  /*25f0*/  MOV R29, 0x4 ;  /* 0x00000004001d7802 */ /* 0x000fc60000000f00 */
[----:B-1----:R-:W-:Y:S01]  /*2600*/  HFMA2 R21, -RZ, RZ, 0, 2.384185791015625e-07 ;  /* 0x00000004ff157431 */ /* 0x002fe200000001ff */
[----:B------:R0:W4:Y:S01]  /*2610*/  @!P2 LDG.E R22, desc[UR18][R14.64] ;  /* 0x000000120e16a981 */ /* 0x000122000c1e1900 */
[----:B------:R-:W-:-:S03]  /*2620*/  @!P2 IMAD.WIDE R12, R3, R12, UR10 ;  /* 0x0000000a030cae25 */ /* 0x000fc6000f8e020c */
[----:B------:R1:W4:Y:S01]  /*2630*/  @!P0 LDG.E R19, desc[UR18][R16.64] ;  /* 0x0000001210138981 */ /* 0x000322000c1e1900 */
[----:B------:R-:W-:-:S03]  /*2640*/  @!P3 IMAD.WIDE R28, R4, R29, UR8 ;  /* 0x00000008041cbe25 */ /* 0x000fc6000f8e021d */
[----:B------:R1:W4:Y:S01]  /*2650*/  @!P2 LDG.E R23, desc[UR18][R12.64] ;  /* 0x000000120c17a981 */ /* 0x000322000c1e1900 */
[----:B------:R-:W-:Y:S01]  /*2660*/  @!P3 IMAD.WIDE R20, R4, R21, UR10 ;  /* 0x0000000a0414be25 */ /* 0x000fe2000f8e0215 */
[----:B0-----:R-:W-:-:S06]  /*2670*/  CS2R R14, SRZ ;  /* 0x00000000000e7805 */ /* 0x001fcc000001ff00 */
[----:B------:R0:W5:Y:S01]  /*2680*/  @!P3 LDG.E R14, desc[UR18][R28.64] ;  /* 0x000000121c0eb981 */ /* 0x000162000c1e1900 */
[----:B-1----:R-:W2:Y:S01]  /*2690*/  MUFU.RCP R16, R0 ;  /* 0x0000000000107308 */ /* 0x002ea20000001000 */
[----:B------:R-:W1:Y:S02]  /*26a0*/  LDC.64 R12, c[0x0][0xf80] ;  /* 0x0003e000ff0c7b82 */ /* 0x000e640000000a00 */
[----:B------:R0:W5:Y:S01]  /*26b0*/  @!P3 LDG.E R15, desc[UR18][R20.64] ;  /* 0x00000012140fb981 */ /* 0x000162000c1e1900 */
[----:B------:R-:W-:Y:S01]  /*26c0*/  ISETP.GE.AND P0, PT, R8, UR5, PT ;  /* 0x0000000508007c0c */ /* 0x000fe2000bf06270 */
[----:B------:R-:W-:Y:S01]  /*26d0*/  BSSY.RECONVERGENT B0, `(.L_x_75) ;  /* 0x000002f000007945 */ /* 0x000fe20003800200 */
[----:B--2---:R-:W-:-:S04]  /*26e0*/  FMUL.FTZ R5, R16, R5 ;  /* 0x0000000510057220 */ /* 0x004fc80000410000 */
[----:B---3--:R-:W-:Y:S01]  /*26f0*/  FFMA.FTZ R17, R11, UR14, R5 ;  /* 0x0000000e0b117c23 */ /* 0x008fe20008010005 */
[----:B----4-:R-:W-:Y:S01]  /*2700*/  FMUL.FTZ R18, R16, R18 ;  /* 0x0000001210127220 */ /* 0x010fe20000410000 */
[----:B-1----:R-:W-:Y:S02]  /*2710*/  FADD.FTZ R11, -R12, 1 ;  /* 0x3f8000000c0b7421 */ /* 0x002fe40000010100 */
[----:B------:R-:W-:-:S04]  /*2720*/  FMUL.FTZ R5, R17, R13 ;  /* 0x0000000d11057220 */ /* 0x000fc80000410000 */
[----:B------:R-:W-:Y:S01]  /*2730*/  FFMA.FTZ R5, R10, UR16, R5 ;  /* 0x000000100a057c23 */ /* 0x000fe20008010005 */
[----:B------:R-:W-:Y:S01]  /*2740*/  FFMA.FTZ R8, R7, UR14, R18 ;  /* 0x0000000e07087c23 */ /* 0x000fe20008010012 */
[----:B------:R-:W-:Y:S01]  /*2750*/  FMUL.FTZ R18, R11, R17 ;  /* 0x000000110b127220 */ /* 0x000fe20000410000 */
[----:B------:R-:W-:-:S03]  /*2760*/  FMUL.FTZ R10, R16, R6 ;  /* 0x00000006100a7220 */ /* 0x000fc60000410000 */
[----:B------:R-:W-:Y:S01]  /*2770*/  FMUL.FTZ R6, R17, R18 ;  /* 0x0000001211067220 */ /* 0x000fe20000410000 */
[----:B------:R-:W-:Y:S01]  /*2780*/  FMUL.FTZ R17, R11, R8 ;  /* 0x000000080b117220 */ /* 0x000fe20000410000 */
[----:B------:R-:W-:Y:S01]  /*2790*/  FFMA.FTZ R10, R27, UR14, R10 ;  /* 0x0000000e1b0a7c23 */ /* 0x000fe2000801000a */
[C---:B------:R-:W-:Y:S02]  /*27a0*/  FMUL.FTZ R7, R8.reuse, R13 ;  /* 0x0000000d08077220 */ /* 0x040fe40000410000 */
[----:B------:R-:W-:Y:S01]  /*27b0*/  FMUL.FTZ R8, R8, R17 ;  /* 0x0000001108087220 */ /* 0x000fe20000410000 */
[----:B------:R-:W-:-:S03]  /*27c0*/  FMUL.FTZ R9, R16, R9 ;  /* 0x0000000910097220 */ /* 0x000fc60000410000 */
[----:B------:R-:W-:Y:S01]  /*27d0*/  FFMA.FTZ R25, R25, R12, R8 ;  /* 0x0000000c19197223 */ /* 0x000fe20000010008 */
[----:B------:R-:W-:Y:S01]  /*27e0*/  FFMA.FTZ R24, R24, UR16, R7 ;  /* 0x0000001018187c23 */ /* 0x000fe20008010007 */
[----:B------:R-:W-:Y:S01]  /*27f0*/  FFMA.FTZ R26, R26, UR14, R9 ;  /* 0x0000000e1a1a7c23 */ /* 0x000fe20008010009 */
[C---:B------:R-:W-:Y:S01]  /*2800*/  FMUL.FTZ R9, R11.reuse, R10 ;  /* 0x0000000a0b097220 */ /* 0x040fe20000410000 */
[C---:B------:R-:W-:Y:S02]  /*2810*/  FMUL.FTZ R7, R10.reuse, R13 ;  /* 0x0000000d0a077220 */ /* 0x040fe40000410000 */
[----:B------:R-:W-:Y:S01]  /*2820*/  FMUL.FTZ R11, R11, R26 ;  /* 0x0000001a0b0b7220 */ /* 0x000fe20000410000 */
[----:B------:R-:W-:Y:S01]  /*2830*/  FMUL.FTZ R8, R10, R9 ;  /* 0x000000090a087220 */ /* 0x000fe20000410000 */
[C---:B------:R-:W-:Y:S02]  /*2840*/  FMUL.FTZ R13, R26.reuse, R13 ;  /* 0x0000000d1a0d7220 */ /* 0x040fe40000410000 */
[----:B------:R-:W-:Y:S01]  /*2850*/  FMUL.FTZ R16, R26, R11 ;  /* 0x0000000b1a107220 */ /* 0x000fe20000410000 */
[----:B------:R-:W-:Y:S01]  /*2860*/  FFMA.FTZ R22, R22, UR16, R7 ;  /* 0x0000001016167c23 */ /* 0x000fe20008010007 */
[-C--:B------:R-:W-:Y:S01]  /*2870*/  FFMA.FTZ R19, R19, R12.reuse, R6 ;  /* 0x0000000c13137223 */ /* 0x080fe20000010006 */
[----:B------:R-:W-:Y:S01]  /*2880*/  FFMA.FTZ R23, R23, R12, R8 ;  /* 0x0000000c17177223 */ /* 0x000fe20000010008 */
[----:B0-----:R-:W-:Y:S06]  /*2890*/  @P0 BRA `(.L_x_76) ;  /* 0x0000000000480947 */ /* 0x001fec0003800000 */
[----:B------:R-:W0:Y:S01]  /*28a0*/  MUFU.RCP R8, UR21 ;  /* 0x0000001500087d08 */ /* 0x000e220008001000 */
[----:B------:R-:W-:Y:S02]  /*28b0*/  IADD3 R10, PT, PT, R2, UR4, RZ ;  /* 0x00000004020a7c10 */ /* 0x000fe4000fffe0ff */
[----:B------:R-:W-:Y:S02]  /*28c0*/  MOV R7, 0x4 ;  /* 0x0000000400077802 */ /* 0x000fe40000000f00 */
[----:B------:R-:W-:Y:S02]  /*28d0*/  MOV R9, 0x4 ;  /* 0x0000000400097802 */ /* 0x000fe40000000f00 */
[----:B------:R-:W-:Y:S01]  /*28e0*/  MOV R11, 0x4 ;  /* 0x00000004000b7802 */ /* 0x000fe20000000f00 */
[----:B------:R-:W1:Y:S01]  /*28f0*/  MUFU.RCP R6, UR20 ;  /* 0x0000001400067d08 */ /* 0x000e620008001000 */
[----:B0-----:R-:W-:-:S07]  /*2900*/  FMUL.FTZ R8, R19, R8 ;  /* 0x0000000813087220 */ /* 0x001fce0000410000 */
[----:B------:R-:W0:Y:S01]  /*2910*/  MUFU.SQRT R8, R8 ;  /* 0x0000000800087308 */ /* 0x000e220000002000 */
[----:B-1----:R-:W-:Y:S01]  /*2920*/  FMUL.FTZ R6, R5, R6 ;  /* 0x0000000605067220 */ /* 0x002fe20000410000 */
[----:B0-----:R-:W-:Y:S01]  /*2930*/  FADD.FTZ R17, R8, UR17 ;  /* 0x0000001108117e21 */ /* 0x001fe20008010000 */
[----:B------:R-:W-:-:S05]  /*2940*/  IMAD.WIDE R8, R10, R9, UR8 ;  /* 0x000000080a087e25 */ /* 0x000fca000f8e0209 */
[----:B------:R-:W0:Y:S02]  /*2950*/  MUFU.RCP R17, R17 ;  /* 0x0000001100117308 */ /* 0x000e240000001000 */
[----:B0-----:R-:W-:Y:S01]  /*2960*/  FMUL.FTZ R21, R6, R17 ;  /* 0x0000001106157220 */ /* 0x001fe20000410000 */
[----:B------:R-:W-:-:S04]  /*2970*/  IMAD.WIDE R6, R10, R7, UR6 ;  /* 0x000000060a067e25 */ /* 0x000fc8000f8e0207 */
[----:B------:R-:W-:Y:S01]  /*2980*/  IMAD.WIDE R10, R10, R11, UR10 ;  /* 0x0000000a0a0a7e25 */ /* 0x000fe2000f8e020b */
[----:B------:R0:W-:Y:S04]  /*2990*/  STG.E desc[UR18][R6.64], R21 ;  /* 0x0000001506007986 */ /* 0x0001e8000c101912 */
[----:B------:R0:W-:Y:S04]  /*29a0*/  STG.E desc[UR18][R8.64], R5 ;  /* 0x0000000508007986 */ /* 0x0001e8000c101912 */
[----:B------:R0:W-:Y:S02]  /*29b0*/  STG.E desc[UR18][R10.64], R19 ;  /* 0x000000130a007986 */ /* 0x0001e4000c101912 */
.L_x_76:
[----:B------:R-:W-:Y:S05]  /*29c0*/  BSYNC.RECONVERGENT B0 ;  /* 0x0000000000007941 */ /* 0x000fea0003800200 */
.L_x_75:
[----:B------:R-:W-:Y:S04]  /*29d0*/  BSSY.RECONVERGENT B0, `(.L_x_77) ;  /* 0x0000015000007945 */ /* 0x000fe80003800200 */
[----:B------:R-:W-:Y:S05]  /*29e0*/  @P1 BRA `(.L_x_78) ;  /* 0x00000000004c1947 */ /* 0x000fea0003800000 */
[----:B0-----:R-:W0:Y:S01]  /*29f0*/  MUFU.RCP R6, UR21 ;  /* 0x0000001500067d08 */ /* 0x001e220008001000 */
[----:B------:R-:W-:Y:S01]  /*2a00*/  IADD3 R8, PT, PT, R2, UR4, RZ ;  /* 0x0000000402087c10 */ /* 0x000fe2000fffe0ff */
[----:B------:R-:W-:Y:S01]  /*2a10*/  HFMA2 R11, -RZ, RZ, 0, 2.384185791015625e-07 ;  /* 0x00000004ff0b7431 */ /* 0x000fe200000001ff */
[----:B------:R-:W-:Y:S02]  /*2a20*/  MOV R9, 0x4 ;  /* 0x0000000400097802 */ /* 0x000fe40000000f00 */
[----:B------:R-:W-:Y:S02]  /*2a30*/  IADD3 R10, PT, PT, R8, UR15, RZ ;  /* 0x0000000f080a7c10 */ /* 0x000fe4000fffe0ff */
[----:B------:R-:W-:Y:S01]  /*2a40*/  MOV R21, 0x4 ;  /* 0x0000000400157802 */ /* 0x000fe20000000f00 */
[----:B------:R-:W1:Y:S01]  /*2a50*/  MUFU.RCP R7, UR20 ;  /* 0x0000001400077d08 */ /* 0x000e620008001000 */
[----:B0-----:R-:W-:-:S07]  /*2a60*/  FMUL.FTZ R5, R25, R6 ;  /* 0x0000000619057220 */ /* 0x001fce0000410000 */
[----:B------:R-:W0:Y:S01]  /*2a70*/  MUFU.SQRT R5, R5 ;  /* 0x0000000500057308 */ /* 0x000e220000002000 */
[----:B-1----:R-:W-:Y:S01]  /*2a80*/  FMUL.FTZ R6, R24, R7 ;  /* 0x0000000718067220 */ /* 0x002fe20000410000 */
[----:B0-----:R-:W-:-:S06]  /*2a90*/  FADD.FTZ R17, R5, UR17 ;  /* 0x0000001105117e21 */ /* 0x001fcc0008010000 */
        /* <DEDUP_REMOVED lines=8> */
.L_x_78:
[----:B------:R-:W-:Y:S05]  /*2b20*/  BSYNC.RECONVERGENT B0 ;  /* 0x0000000000007941 */ /* 0x000fea0003800200 */
.L_x_77:
[----:B------:R-:W-:Y:S04]  /*2b30*/  BSSY.RECONVERGENT B0, `(.L_x_79) ;  /* 0x0000013000007945 */ /* 0x000fe80003800200 */
[----:B------:R-:W-:Y:S05]  /*2b40*/  @P2 BRA `(.L_x_80) ;  /* 0x0000000000442947 */ /* 0x000fea0003800000 */
[----:B01----:R-:W0:Y:S01]  /*2b50*/  MUFU.RCP R6, UR21 ;  /* 0x0000001500067d08 */ /* 0x003e220008001000 */
[----:B------:R-:W-:Y:S01]  /*2b60*/  HFMA2 R8, -RZ, RZ, 0, 2.384185791015625e-07 ;  /* 0x00000004ff087431 */ /* 0x000fe200000001ff */
[----:B------:R-:W-:Y:S01]  /*2b70*/  MOV R10, 0x4 ;  /* 0x00000004000a7802 */ /* 0x000fe20000000f00 */
[----:B------:R-:W-:-:S05]  /*2b80*/  HFMA2 R18, -RZ, RZ, 0, 2.384185791015625e-07 ;  /* 0x00000004ff127431 */ /* 0x000fca00000001ff */
        /* <DEDUP_REMOVED lines=13> */
.L_x_80:
[----:B------:R-:W-:Y:S05]  /*2c60*/  BSYNC.RECONVERGENT B0 ;  /* 0x0000000000007941 */ /* 0x000fea0003800200 */
.L_x_79:
[----:B------:R-:W-:Y:S01]  /*2c70*/  BSSY.RECONVERGENT B0, `(.L_x_81) ;  /* 0x0000015000007945 */ /* 0x000fe20003800200 */
[----:B-----5:R-:W-:Y:S01]  /*2c80*/  FFMA.FTZ R13, R14, UR16, R13 ;  /* 0x000000100e0d7c23 */ /* 0x020fe2000801000d */
[----:B------:R-:W-:Y:S02]  /*2c90*/  FFMA.FTZ R15, R15, R12, R16 ;  /* 0x0000000c0f0f7223 */ /* 0x000fe40000010010 */
[----:B------:R-:W-:Y:S05]  /*2ca0*/  @P3 BRA `(.L_x_82) ;  /* 0x0000000000443947 */ /* 0x000fea0003800000 */
[----:B012---:R-:W0:Y:S01]  /*2cb0*/  MUFU.RCP R6, UR21 ;  /* 0x0000001500067d08 */ /* 0x007e220008001000 */
[----:B------:R-:W-:Y:S01]  /*2cc0*/  MOV R7, 0x4 ;  /* 0x0000000400077802 */ /* 0x000fe20000000f00 */
[----:B------:R-:W-:Y:S01]  /*2cd0*/  HFMA2 R9, -RZ, RZ, 0, 2.384185791015625e-07 ;  /* 0x00000004ff097431 */ /* 0x000fe200000001ff */
[----:B------:R-:W-:-:S04]  /*2ce0*/  MOV R17, 0x4 ;  /* 0x0000000400117802 */ /* 0x000fc80000000f00 */
[----:B------:R-:W-:-:S04]  /*2cf0*/  IMAD.WIDE R8, R4, R9, UR8 ;  /* 0x0000000804087e25 */ /* 0x000fc8000f8e0209 */
[----:B0-----:R-:W-:Y:S02]  /*2d00*/  FMUL.FTZ R3, R15, R6 ;  /* 0x000000060f037220 */ /* 0x001fe40000410000 */
[----:B------:R-:W0:Y:S08]  /*2d10*/  MUFU.RCP R6, UR20 ;  /* 0x0000001400067d08 */ /* 0x000e300008001000 */
[----:B------:R-:W1:Y:S01]  /*2d20*/  MUFU.SQRT R3, R3 ;  /* 0x0000000300037308 */ /* 0x000e620000002000 */
[----:B0-----:R-:W-:Y:S01]  /*2d30*/  FMUL.FTZ R5, R13, R6 ;  /* 0x000000060d057220 */ /* 0x001fe20000410000 */
[----:B------:R-:W-:-:S04]  /*2d40*/  IMAD.WIDE R6, R4, R7, UR6 ;  /* 0x0000000604067e25 */ /* 0x000fc8000f8e0207 */
[----:B-1----:R-:W-:-:S06]  /*2d50*/  FADD.FTZ R10, R3, UR17 ;  /* 0x00000011030a7e21 */ /* 0x002fcc0008010000 */
[----:B------:R-:W0:Y:S02]  /*2d60*/  MUFU.RCP R10, R10 ;  /* 0x0000000a000a7308 */ /* 0x000e240000001000 */
[----:B0-----:R-:W-:Y:S01]  /*2d70*/  FMUL.FTZ R11, R5, R10 ;  /* 0x0000000a050b7220 */ /* 0x001fe20000410000 */
[----:B------:R-:W-:-:S04]  /*2d80*/  IMAD.WIDE R4, R4, R17, UR10 ;  /* 0x0000000a04047e25 */ /* 0x000fc8000f8e0211 */
[----:B------:R3:W-:Y:S04]  /*2d90*/  STG.E desc[UR18][R6.64], R11 ;  /* 0x0000000b06007986 */ /* 0x0007e8000c101912 */
[----:B------:R3:W-:Y:S04]  /*2da0*/  STG.E desc[UR18][R8.64], R13 ;  /* 0x0000000d08007986 */ /* 0x0007e8000c101912 */
[----:B------:R3:W-:Y:S02]  /*2db0*/  STG.E desc[UR18][R4.64], R15 ;  /* 0x0000000f04007986 */ /* 0x0007e4000c101912 */
.L_x_82:
[----:B------:R-:W-:Y:S05]  /*2dc0*/  BSYNC.RECONVERGENT B0 ;  /* 0x0000000000007941 */ /* 0x000fea0003800200 */
.L_x_81:
[----:B------:R-:W-:-:S04]  /*2dd0*/  ULEA UR4, UR15, UR4, 0x2 ;  /* 0x000000040f047291 */ /* 0x000fc8000f8e10ff */
[----:B------:R-:W-:-:S09]  /*2de0*/  UISETP.GE.AND UP0, UPT, UR4, UR5, UPT ;  /* 0x000000050400728c */ /* 0x000fd2000bf06270 */
[----:B------:R-:W-:Y:S05]  /*2df0*/  BRA.U !UP0, `(.L_x_83) ;  /* 0xfffffff508247547 */ /* 0x000fea000b83ffff */
[----:B------:R-:W-:Y:S05]  /*2e00*/  EXIT ;  /* 0x000000000000794d */ /* 0x000fea0003800000 */
.L_x_60:
[----:B------:R-:W0:Y:S01]  /*2e10*/  S2R R2, SR_TID.X ;  /* 0x0000000000027919 */ /* 0x000e220000002100 */
[----:B------:R-:W-:-:S04]  /*2e20*/  UISETP.LT.AND UP0, UPT, UR14, UR16, UPT ;  /* 0x000000100e00728c */ /* 0x000fc8000bf01270 */
[----:B------:R-:W-:Y:S01]  /*2e30*/  USEL UR4, UR14, UR16, UP0 ;  /* 0x000000100e047287 */ /* 0x000fe20008000000 */
[----:B0-----:R-:W-:-:S05]  /*2e40*/  SHF.L.U32 R3, R2, 0x2, RZ ;  /* 0x0000000202037819 */ /* 0x001fca00000006ff */
[----:B------:R-:W-:-:S13]  /*2e50*/  ISETP.LT.AND P0, PT, R3, UR4, PT ;  /* 0x0000000403007c0c */ /* 0x000fda000bf01270 */
[----:B------:R-:W-:Y:S05]  /*2e60*/  @!P0 EXIT ;  /* 0x000000000000894d */ /* 0x000fea0003800000 */
[----:B------:R-:W0:Y:S01]  /*2e70*/  LDCU UR5, c[0x0][0xf98] ;  /* 0x0001f300ff0577ac */ /* 0x000e220008000800 */
[----:B------:R-:W-:Y:S01]  /*2e80*/  BSSY.RECONVERGENT B0, `(.L_x_84) ;  /* 0x000009c000007945 */ /* 0x000fe20003800200 */
[----:B------:R-:W-:Y:S01]  /*2e90*/  UISETP.LT.U32.AND UP0, UPT, UR14, UR16, UPT ;  /* 0x000000100e00728c */ /* 0x000fe2000bf01070 */
[----:B------:R-:W1:Y:S01]  /*2ea0*/  LDCU UR4, c[0x0][0x360] ;  /* 0x00006c00ff0477ac */ /* 0x000e620008000800 */
[----:B------:R-:W2:Y:S01]  /*2eb0*/  LDCU UR21, c[0x0][0xf90] ;  /* 0x0001f200ff1577ac */ /* 0x000ea20008000800 */
[----:B------:R-:W3:Y:S01]  /*2ec0*/  LDCU UR20, c[0x0][0xf7c] ;  /* 0x0001ef80ff1477ac */ /* 0x000ee20008000800 */
[----:B0-----:R-:W-:Y:S01]  /*2ed0*/  FSETP.NEU.FTZ.AND P1, PT, RZ, UR5, PT ;  /* 0x00000005ff007c0b */ /* 0x001fe2000bf3d000 */
[----:B------:R-:W0:Y:S01]  /*2ee0*/  LDCU UR17, c[0x0][0xf98] ;  /* 0x0001f300ff1177ac */ /* 0x000e220008000800 */
[----:B------:R-:W4:Y:S01]  /*2ef0*/  LDCU UR15, c[0x0][0xf94] ;  /* 0x0001f280ff0f77ac */ /* 0x000f220008000800 */
[----:B------:R-:W0:Y:S01]  /*2f00*/  LDCU.128 UR24, c[0x0][0xf80] ;  /* 0x0001f000ff1877ac */ /* 0x000e220008000c00 */
[----:B-12---:R-:W-:-:S12]  /*2f10*/  USEL UR14, UR14, UR16, UP0 ;  /* 0x000000100e0e7287 */ /* 0x006fd80008000000 */
.L_x_87:
[----:B------:R-:W-:Y:S01]  /*2f20*/  HFMA2 R21, -RZ, RZ, 0, 9.5367431640625e-07 ;  /* 0x00000010ff157431 */ /* 0x000fe200000001ff */
[----:B-1----:R-:W-:Y:S01]  /*2f30*/  MOV R13, 0x10 ;  /* 0x00000010000d7802 */ /* 0x002fe20000000f00 */
[----:B------:R-:W-:Y:S01]  /*2f40*/  HFMA2 R9, -RZ, RZ, 0, 9.5367431640625e-07 ;  /* 0x00000010ff097431 */ /* 0x000fe200000001ff */
[----:B------:R-:W-:Y:S02]  /*2f50*/  MOV R25, 0x10 ;  /* 0x0000001000197802 */ /* 0x000fe40000000f00 */
[----:B------:R-:W-:-:S04]  /*2f60*/  @P1 IMAD.WIDE R20, R2, R21, UR12 ;  /* 0x0000000c02141e25 */ /* 0x000fc8000f8e0215 */
[C---:B------:R-:W-:Y:S01]  /*2f70*/  IMAD.WIDE R12, R2.reuse, R13, UR6 ;  /* 0x00000006020c7e25 */ /* 0x040fe2000f8e020d */
[----:B------:R-:W2:Y:S03]  /*2f80*/  @P1 LDG.E.128 R16, desc[UR18][R20.64] ;  /* 0x0000001214101981 */ /* 0x000ea6000c1e1d00 */
[C---:B------:R-:W-:Y:S02]  /*2f90*/  IMAD.WIDE R8, R2.reuse, R9, UR8 ;  /* 0x0000000802087e25 */ /* 0x040fe4000f8e0209 */
[----:B------:R-:W5:Y:S02]  /*2fa0*/  LDG.E.128 R12, desc[UR18][R12.64] ;  /* 0x000000120c0c7981 */ /* 0x000f64000c1e1d00 */
[----:B------:R-:W-:Y:S02]  /*2fb0*/  IMAD.WIDE R24, R2, R25, UR10 ;  /* 0x0000000a02187e25 */ /* 0x000fe4000f8e0219 */
[----:B------:R-:W5:Y:S04]  /*2fc0*/  LDG.E.128 R8, desc[UR18][R8.64] ;  /* 0x0000001208087981 */ /* 0x000f68000c1e1d00 */
[----:B------:R1:W5:Y:S01]  /*2fd0*/  LDG.E.128 R4, desc[UR18][R24.64] ;  /* 0x0000001218047981 */ /* 0x000362000c1e1d00 */
[----:B----4-:R-:W-:Y:S01]  /*2fe0*/  UISETP.NE.AND UP0, UPT, UR15, URZ, UPT ;  /* 0x000000ff0f00728c */ /* 0x010fe2000bf05270 */
[----:B0-----:R-:W-:-:S04]  /*2ff0*/  FSETP.NEU.FTZ.AND P1, PT, RZ, UR17, PT ;  /* 0x00000011ff007c0b */ /* 0x001fc8000bf3d000 */
[----:B--2---:R-:W-:Y:S02]  /*3000*/  FSEL R19, R19, RZ, P1 ;  /* 0x000000ff13137208 */ /* 0x004fe40000800000 */
[----:B------:R-:W-:Y:S02]  /*3010*/  FSEL R18, R18, RZ, P1 ;  /* 0x000000ff12127208 */ /* 0x000fe40000800000 */
[----:B------:R-:W-:Y:S02]  /*3020*/  FSEL R17, R17, RZ, P1 ;  /* 0x000000ff11117208 */ /* 0x000fe40000800000 */
[----:B------:R-:W-:Y:S01]  /*3030*/  FSEL R16, R16, RZ, P1 ;  /* 0x000000ff10107208 */ /* 0x000fe20000800000 */
[----:B-1----:R-:W-:Y:S06]  /*3040*/  BRA.U UP0, `(.L_x_85) ;  /* 0x0000000100ec7547 */ /* 0x002fec000b800000 */
[----:B------:R-:W0:Y:S01]  /*3050*/  LDC.64 R20, c[0x0][0xf80] ;  /* 0x0003e000ff147b82 */ /* 0x000e220000000a00 */
[----:B------:R-:W1:Y:S07]  /*3060*/  MUFU.RCP R26, R0 ;  /* 0x00000000001a7308 */ /* 0x000e6e0000001000 */
[----:B------:R-:W2:Y:S01]  /*3070*/  LDC.64 R22, c[0x0][0xf88] ;  /* 0x0003e200ff167b82 */ /* 0x000ea20000000a00 */
[-C--:B-1---5:R-:W-:Y:S01]  /*3080*/  FMUL.FTZ R3, R12, R26.reuse ;  /* 0x0000001a0c037220 */ /* 0x0a2fe20000410000 */
[-C--:B------:R-:W-:Y:S01]  /*3090*/  FMUL.FTZ R12, R13, R26.reuse ;  /* 0x0000001a0d0c7220 */ /* 0x080fe20000410000 */
[-C--:B------:R-:W-:Y:S01]  /*30a0*/  FMUL.FTZ R13, R14, R26.reuse ;  /* 0x0000001a0e0d7220 */ /* 0x080fe20000410000 */
[----:B------:R-:W-:Y:S01]  /*30b0*/  FMUL.FTZ R14, R15, R26 ;  /* 0x0000001a0f0e7220 */ /* 0x000fe20000410000 */
[----:B------:R-:W-:Y:S01]  /*30c0*/  FFMA.FTZ R16, R16, UR17, R3 ;  /* 0x0000001110107c23 */ /* 0x000fe20008010003 */
[----:B0-----:R-:W-:Y:S01]  /*30d0*/  FADD.FTZ R3, -R20, 1 ;  /* 0x3f80000014037421 */ /* 0x001fe20000010100 */
[----:B------:R-:W-:Y:S01]  /*30e0*/  FFMA.FTZ R12, R17, UR17, R12 ;  /* 0x00000011110c7c23 */ /* 0x000fe2000801000c */
[----:B------:R-:W-:Y:S01]  /*30f0*/  FFMA.FTZ R18, R18, UR17, R13 ;  /* 0x0000001112127c23 */ /* 0x000fe2000801000d */
[----:B------:R-:W-:Y:S01]  /*3100*/  FFMA.FTZ R14, R19, UR17, R14 ;  /* 0x00000011130e7c23 */ /* 0x000fe2000801000e */
[C---:B------:R-:W-:Y:S01]  /*3110*/  FMUL.FTZ R17, R3.reuse, R16 ;  /* 0x0000001003117220 */ /* 0x040fe20000410000 */
[----:B------:R-:W-:-:S02]  /*3120*/  FMUL.FTZ R15, R3, R12 ;  /* 0x0000000c030f7220 */ /* 0x000fc40000410000 */
[C---:B------:R-:W-:Y:S01]  /*3130*/  FMUL.FTZ R19, R3.reuse, R14 ;  /* 0x0000000e03137220 */ /* 0x040fe20000410000 */
[----:B--2---:R-:W0:Y:S01]  /*3140*/  MUFU.RCP R23, R23 ;  /* 0x0000001700177308 */ /* 0x004e220000001000 */
[----:B------:R-:W-:Y:S01]  /*3150*/  FMUL.FTZ R17, R16, R17 ;  /* 0x0000001110117220 */ /* 0x000fe20000410000 */
[----:B------:R-:W-:Y:S01]  /*3160*/  FMUL.FTZ R26, R12, R15 ;  /* 0x0000000f0c1a7220 */ /* 0x000fe20000410000 */
[----:B------:R-:W-:Y:S01]  /*3170*/  FMUL.FTZ R15, R3, R18 ;  /* 0x00000012030f7220 */ /* 0x000fe20000410000 */
[----:B------:R-:W-:Y:S01]  /*3180*/  FMUL.FTZ R28, R14, R19 ;  /* 0x000000130e1c7220 */ /* 0x000fe20000410000 */
[-C--:B------:R-:W-:Y:S01]  /*3190*/  FFMA.FTZ R4, R4, R20.reuse, R17 ;  /* 0x0000001404047223 */ /* 0x080fe20000010011 */
[-C--:B------:R-:W-:Y:S01]  /*31a0*/  FFMA.FTZ R5, R5, R20.reuse, R26 ;  /* 0x0000001405057223 */ /* 0x080fe2000001001a */
[----:B------:R-:W-:Y:S01]  /*31b0*/  FMUL.FTZ R17, R18, R15 ;  /* 0x0000000f12117220 */ /* 0x000fe20000410000 */
[-C--:B------:R-:W-:Y:S01]  /*31c0*/  FFMA.FTZ R7, R7, R20.reuse, R28 ;  /* 0x0000001407077223 */ /* 0x080fe2000001001c */
[----:B------:R-:W1:Y:S01]  /*31d0*/  MUFU.RCP R22, R22 ;  /* 0x0000001600167308 */ /* 0x000e620000001000 */
[-C--:B------:R-:W-:Y:S01]  /*31e0*/  FMUL.FTZ R12, R12, R21.reuse ;  /* 0x000000150c0c7220 */ /* 0x080fe20000410000 */
[----:B------:R-:W-:Y:S01]  /*31f0*/  FFMA.FTZ R6, R6, R20, R17 ;  /* 0x0000001406067223 */ /* 0x000fe20000010011 */
[----:B------:R-:W-:-:S02]  /*3200*/  FMUL.FTZ R14, R14, R21 ;  /* 0x000000150e0e7220 */ /* 0x000fc40000410000 */
[----:B---3--:R-:W-:Y:S02]  /*3210*/  FFMA.FTZ R9, R9, UR20, R12 ;  /* 0x0000001409097c23 */ /* 0x008fe4000801000c */
[----:B------:R-:W-:Y:S01]  /*3220*/  FFMA.FTZ R11, R11, UR20, R14 ;  /* 0x000000140b0b7c23 */ /* 0x000fe2000801000e */
[-C--:B0-----:R-:W-:Y:S01]  /*3230*/  FMUL.FTZ R13, R4, R23.reuse ;  /* 0x00000017040d7220 */ /* 0x081fe20000410000 */
[-C--:B------:R-:W-:Y:S01]  /*3240*/  FMUL.FTZ R15, R5, R23.reuse ;  /* 0x00000017050f7220 */ /* 0x080fe20000410000 */
[-C--:B------:R-:W-:Y:S01]  /*3250*/  FMUL.FTZ R26, R6, R23.reuse ;  /* 0x00000017061a7220 */ /* 0x080fe20000410000 */
[----:B------:R-:W-:Y:S02]  /*3260*/  FMUL.FTZ R23, R7, R23 ;  /* 0x0000001707177220 */ /* 0x000fe40000410000 */
[----:B------:R0:W2:Y:S01]  /*3270*/  MUFU.SQRT R3, R15 ;  /* 0x0000000f00037308 */ /* 0x0000a20000002000 */
[----:B-1----:R-:W-:-:S07]  /*3280*/  FMUL.FTZ R12, R9, R22 ;  /* 0x00000016090c7220 */ /* 0x002fce0000410000 */
[----:B------:R-:W1:Y:S01]  /*3290*/  MUFU.SQRT R13, R13 ;  /* 0x0000000d000d7308 */ /* 0x000e620000002000 */
[----:B0-----:R-:W-:-:S04]  /*32a0*/  FMUL.FTZ R15, R16, R21 ;  /* 0x00000015100f7220 */ /* 0x001fc80000410000 */
[----:B------:R-:W-:-:S03]  /*32b0*/  FFMA.FTZ R8, R8, UR20, R15 ;  /* 0x0000001408087c23 */ /* 0x000fc6000801000f */
[----:B------:R-:W0:Y:S01]  /*32c0*/  MUFU.SQRT R26, R26 ;  /* 0x0000001a001a7308 */ /* 0x000e220000002000 */
[----:B------:R-:W-:Y:S01]  /*32d0*/  FMUL.FTZ R16, R8, R22 ;  /* 0x0000001608107220 */ /* 0x000fe20000410000 */
[----:B--2---:R-:W-:-:S06]  /*32e0*/  FADD.FTZ R17, R3, UR21 ;  /* 0x0000001503117e21 */ /* 0x004fcc0008010000 */
[----:B------:R-:W2:Y:S01]  /*32f0*/  MUFU.SQRT R23, R23 ;  /* 0x0000001700177308 */ /* 0x000ea20000002000 */
[----:B-1----:R-:W-:-:S07]  /*3300*/  FADD.FTZ R13, R13, UR21 ;  /* 0x000000150d0d7e21 */ /* 0x002fce0008010000 */
[----:B------:R-:W1:Y:S01]  /*3310*/  MUFU.RCP R13, R13 ;  /* 0x0000000d000d7308 */ /* 0x000e620000001000 */
[----:B0-----:R-:W-:-:S07]  /*3320*/  FADD.FTZ R3, R26, UR21 ;  /* 0x000000151a037e21 */ /* 0x001fce0008010000 */
[----:B------:R-:W0:Y:S01]  /*3330*/  MUFU.RCP R17, R17 ;  /* 0x0000001100117308 */ /* 0x000e220000001000 */
[----:B--2---:R-:W-:Y:S01]  /*3340*/  FADD.FTZ R19, R23, UR21 ;  /* 0x0000001517137e21 */ /* 0x004fe20008010000 */
[----:B------:R-:W-:-:S04]  /*3350*/  FMUL.FTZ R23, R18, R21 ;  /* 0x0000001512177220 */ /* 0x000fc80000410000 */
[----:B------:R-:W-:Y:S02]  /*3360*/  FFMA.FTZ R10, R10, UR20, R23 ;  /* 0x000000140a0a7c23 */ /* 0x000fe40008010017 */
[----:B------:R-:W2:Y:S01]  /*3370*/  MUFU.RCP R3, R3 ;  /* 0x0000000300037308 */ /* 0x000ea20000001000 */
[----:B-1----:R-:W-:Y:S01]  /*3380*/  FMUL.FTZ R16, R16, R13 ;  /* 0x0000000d10107220 */ /* 0x002fe20000410000 */
[-C--:B------:R-:W-:Y:S01]  /*3390*/  FMUL.FTZ R18, R10, R22.reuse ;  /* 0x000000160a127220 */ /* 0x080fe20000410000 */
[----:B------:R-:W-:-:S05]  /*33a0*/  FMUL.FTZ R22, R11, R22 ;  /* 0x000000160b167220 */ /* 0x000fca0000410000 */
[----:B------:R-:W1:Y:S01]  /*33b0*/  MUFU.RCP R19, R19 ;  /* 0x0000001300137308 */ /* 0x000e620000001000 */
[----:B0-----:R-:W-:Y:S01]  /*33c0*/  FMUL.FTZ R17, R12, R17 ;  /* 0x000000110c117220 */ /* 0x001fe20000410000 */
[----:B--2---:R-:W-:Y:S01]  /*33d0*/  FMUL.FTZ R18, R18, R3 ;  /* 0x0000000312127220 */ /* 0x004fe20000410000 */
[----:B-1----:R-:W-:Y:S01]  /*33e0*/  FMUL.FTZ R19, R22, R19 ;  /* 0x0000001316137220 */ /* 0x002fe20000410000 */
[----:B------:R-:W-:Y:S06]  /*33f0*/  BRA `(.L_x_86) ;  /* 0x0000000000e47947 */ /* 0x000fec0003800000 */
.L_x_85:
[----:B------:R-:W0:Y:S01]  /*3400*/  MUFU.RCP R22, R0 ;  /* 0x0000000000167308 */ /* 0x000e220000001000 */
[----:B------:R-:W-:Y:S01]  /*3410*/  MOV R20, UR24 ;  /* 0x0000001800147c02 */ /* 0x000fe20008000f00 */
[----:B-----5:R-:W-:Y:S01]  /*3420*/  FMUL.FTZ R21, R4, UR24 ;  /* 0x0000001804157c20 */ /* 0x020fe20008410000 */
[----:B------:R-:W-:Y:S01]  /*3430*/  FMUL.FTZ R26, R5, UR24 ;  /* 0x00000018051a7c20 */ /* 0x000fe20008410000 */
[----:B------:R-:W-:Y:S01]  /*3440*/  FMUL.FTZ R23, R6, UR24 ;  /* 0x0000001806177c20 */ /* 0x000fe20008410000 */
[----:B------:R-:W-:Y:S01]  /*3450*/  FMUL.FTZ R28, R7, UR24 ;  /* 0x00000018071c7c20 */ /* 0x000fe20008410000 */
[----:B------:R-:W-:Y:S01]  /*3460*/  FADD.FTZ R20, -R20, 1 ;  /* 0x3f80000014147421 */ /* 0x000fe20000010100 */
[----:B---3--:R-:W-:Y:S01]  /*3470*/  FMUL.FTZ R27, R8, UR20 ;  /* 0x00000014081b7c20 */ /* 0x008fe20008410000 */
[----:B------:R-:W1:Y:S01]  /*3480*/  MUFU.RCP R3, UR27 ;  /* 0x0000001b00037d08 */ /* 0x000e620008001000 */
[-C--:B0-----:R-:W-:Y:S01]  /*3490*/  FMUL.FTZ R12, R12, R22.reuse ;  /* 0x000000160c0c7220 */ /* 0x081fe20000410000 */
[-C--:B------:R-:W-:Y:S01]  /*34a0*/  FMUL.FTZ R13, R13, R22.reuse ;  /* 0x000000160d0d7220 */ /* 0x080fe20000410000 */
[-C--:B------:R-:W-:Y:S01]  /*34b0*/  FMUL.FTZ R14, R14, R22.reuse ;  /* 0x000000160e0e7220 */ /* 0x080fe20000410000 */
[----:B------:R-:W-:Y:S01]  /*34c0*/  FMUL.FTZ R15, R15, R22 ;  /* 0x000000160f0f7220 */ /* 0x000fe20000410000 */
[C---:B------:R-:W-:Y:S01]  /*34d0*/  FMUL.FTZ R4, R20.reuse, R12 ;  /* 0x0000000c14047220 */ /* 0x040fe20000410000 */
[C---:B------:R-:W-:Y:S01]  /*34e0*/  FMUL.FTZ R5, R20.reuse, R13 ;  /* 0x0000000d14057220 */ /* 0x040fe20000410000 */
[C---:B------:R-:W-:Y:S01]  /*34f0*/  FMUL.FTZ R6, R20.reuse, R14 ;  /* 0x0000000e14067220 */ /* 0x040fe20000410000 */
[----:B------:R-:W-:Y:S01]  /*3500*/  FMUL.FTZ R7, R20, R15 ;  /* 0x0000000f14077220 */ /* 0x000fe20000410000 */
[----:B------:R-:W-:Y:S01]  /*3510*/  FFMA.FTZ R4, R12, R4, R21 ;  /* 0x000000040c047223 */ /* 0x000fe20000010015 */
[----:B------:R-:W-:Y:S01]  /*3520*/  FFMA.FTZ R5, R13, R5, R26 ;  /* 0x000000050d057223 */ /* 0x000fe2000001001a */
[----:B------:R-:W-:Y:S01]  /*3530*/  FFMA.FTZ R6, R14, R6, R23 ;  /* 0x000000060e067223 */ /* 0x000fe20000010017 */
[----:B------:R-:W-:Y:S01]  /*3540*/  FFMA.FTZ R7, R15, R7, R28 ;  /* 0x000000070f077223 */ /* 0x000fe2000001001c */
[-C--:B-1----:R-:W-:Y:S01]  /*3550*/  FMUL.FTZ R21, R4, R3.reuse ;  /* 0x0000000304157220 */ /* 0x082fe20000410000 */
[-C--:B------:R-:W-:Y:S01]  /*3560*/  FMUL.FTZ R22, R5, R3.reuse ;  /* 0x0000000305167220 */ /* 0x080fe20000410000 */
[-C--:B------:R-:W-:Y:S01]  /*3570*/  FMUL.FTZ R26, R6, R3.reuse ;  /* 0x00000003061a7220 */ /* 0x080fe20000410000 */
[----:B------:R-:W-:Y:S01]  /*3580*/  FMUL.FTZ R28, R7, R3 ;  /* 0x00000003071c7220 */ /* 0x000fe20000410000 */
[----:B------:R-:W-:Y:S01]  /*3590*/  FFMA.FTZ R8, R12, UR25, R27 ;  /* 0x000000190c087c23 */ /* 0x000fe2000801001b */
[----:B------:R-:W-:Y:S01]  /*35a0*/  FMUL.FTZ R12, R9, UR20 ;  /* 0x00000014090c7c20 */ /* 0x000fe20008410000 */
[----:B------:R-:W0:Y:S01]  /*35b0*/  MUFU.SQRT R21, R21 ;  /* 0x0000001500157308 */ /* 0x000e220000002000 */
[----:B------:R-:W-:-:S02]  /*35c0*/  FMUL.FTZ R27, R10, UR20 ;  /* 0x000000140a1b7c20 */ /* 0x000fc40008410000 */
[----:B------:R-:W-:Y:S02]  /*35d0*/  FFMA.FTZ R9, R13, UR25, R12 ;  /* 0x000000190d097c23 */ /* 0x000fe4000801000c */
[----:B------:R-:W-:-:S03]  /*35e0*/  FFMA.FTZ R10, R14, UR25, R27 ;  /* 0x000000190e0a7c23 */ /* 0x000fc6000801001b */
[----:B------:R-:W1:Y:S08]  /*35f0*/  MUFU.SQRT R22, R22 ;  /* 0x0000001600167308 */ /* 0x000e700000002000 */
[----:B------:R-:W2:Y:S01]  /*3600*/  MUFU.SQRT R26, R26 ;  /* 0x0000001a001a7308 */ /* 0x000ea20000002000 */
[----:B0-----:R-:W-:-:S07]  /*3610*/  FADD.FTZ R3, R21, UR21 ;  /* 0x0000001515037e21 */ /* 0x001fce0008010000 */
[----:B------:R-:W0:Y:S01]  /*3620*/  MUFU.SQRT R23, R28 ;  /* 0x0000001c00177308 */ /* 0x000e220000002000 */
[----:B-1----:R-:W-:-:S07]  /*3630*/  FADD.FTZ R20, R22, UR21 ;  /* 0x0000001516147e21 */ /* 0x002fce0008010000 */
[----:B------:R-:W1:Y:S01]  /*3640*/  MUFU.RCP R22, UR26 ;  /* 0x0000001a00167d08 */ /* 0x000e620008001000 */
[----:B--2---:R-:W-:Y:S01]  /*3650*/  FADD.FTZ R21, R26, UR21 ;  /* 0x000000151a157e21 */ /* 0x004fe20008010000 */
[----:B------:R-:W-:-:S04]  /*3660*/  FMUL.FTZ R26, R11, UR20 ;  /* 0x000000140b1a7c20 */ /* 0x000fc80008410000 */
[----:B------:R-:W-:Y:S02]  /*3670*/  FFMA.FTZ R11, R15, UR25, R26 ;  /* 0x000000190f0b7c23 */ /* 0x000fe4000801001a */
[----:B------:R-:W2:Y:S01]  /*3680*/  MUFU.RCP R3, R3 ;  /* 0x0000000300037308 */ /* 0x000ea20000001000 */
[----:B0-----:R-:W-:-:S07]  /*3690*/  FADD.FTZ R23, R23, UR21 ;  /* 0x0000001517177e21 */ /* 0x001fce0008010000 */
[----:B------:R-:W0:Y:S01]  /*36a0*/  MUFU.RCP R20, R20 ;  /* 0x0000001400147308 */ /* 0x000e220000001000 */
[-C--:B-1----:R-:W-:Y:S01]  /*36b0*/  FMUL.FTZ R12, R8, R22.reuse ;  /* 0x00000016080c7220 */ /* 0x082fe20000410000 */
[-C--:B------:R-:W-:Y:S01]  /*36c0*/  FMUL.FTZ R13, R9, R22.reuse ;  /* 0x00000016090d7220 */ /* 0x080fe20000410000 */
[-C--:B------:R-:W-:Y:S01]  /*36d0*/  FMUL.FTZ R14, R10, R22.reuse ;  /* 0x000000160a0e7220 */ /* 0x080fe20000410000 */
[----:B------:R-:W-:-:S04]  /*36e0*/  FMUL.FTZ R22, R11, R22 ;  /* 0x000000160b167220 */ /* 0x000fc80000410000 */
[----:B------:R-:W1:Y:S01]  /*36f0*/  MUFU.RCP R21, R21 ;  /* 0x0000001500157308 */ /* 0x000e620000001000 */
[----:B--2---:R-:W-:-:S04]  /*3700*/  FMUL.FTZ R3, R12, R3 ;  /* 0x000000030c037220 */ /* 0x004fc80000410000 */
[----:B------:R-:W-:-:S03]  /*3710*/  FFMA.FTZ R16, R16, UR17, R3 ;  /* 0x0000001110107c23 */ /* 0x000fc60008010003 */
[----:B------:R-:W2:Y:S01]  /*3720*/  MUFU.RCP R23, R23 ;  /* 0x0000001700177308 */ /* 0x000ea20000001000 */
[----:B0-----:R-:W-:-:S04]  /*3730*/  FMUL.FTZ R20, R13, R20 ;  /* 0x000000140d147220 */ /* 0x001fc80000410000 */
[----:B------:R-:W-:Y:S01]  /*3740*/  FFMA.FTZ R17, R17, UR17, R20 ;  /* 0x0000001111117c23 */ /* 0x000fe20008010014 */
[----:B-1----:R-:W-:-:S04]  /*3750*/  FMUL.FTZ R21, R14, R21 ;  /* 0x000000150e157220 */ /* 0x002fc80000410000 */
[----:B------:R-:W-:Y:S01]  /*3760*/  FFMA.FTZ R18, R18, UR17, R21 ;  /* 0x0000001112127c23 */ /* 0x000fe20008010015 */
[----:B--2---:R-:W-:-:S04]  /*3770*/  FMUL.FTZ R22, R22, R23 ;  /* 0x0000001716167220 */ /* 0x004fc80000410000 */
[----:B------:R-:W-:-:S07]  /*3780*/  FFMA.FTZ R19, R19, UR17, R22 ;  /* 0x0000001113137c23 */ /* 0x000fce0008010016 */
.L_x_86:
[----:B------:R-:W-:Y:S01]  /*3790*/  HFMA2 R15, -RZ, RZ, 0, 9.5367431640625e-07 ;  /* 0x00000010ff0f7431 */ /* 0x000fe200000001ff */
[----:B------:R-:W-:-:S04]  /*37a0*/  MOV R13, 0x10 ;  /* 0x00000010000d7802 */ /* 0x000fc80000000f00 */
[----:B------:R-:W-:-:S04]  /*37b0*/  IMAD.WIDE R14, R2, R15, UR6 ;  /* 0x00000006020e7e25 */ /* 0x000fc8000f8e020f */
[C---:B------:R-:W-:Y:S01]  /*37c0*/  IMAD.WIDE R12, R2.reuse, R13, UR8 ;  /* 0x00000008020c7e25 */ /* 0x040fe2000f8e020d */
[----:B------:R-:W-:Y:S01]  /*37d0*/  IADD3 R2, PT, PT, R2, UR4, RZ ;  /* 0x0000000402027c10 */ /* 0x000fe2000fffe0ff */
[----:B------:R1:W-:Y:S03]  /*37e0*/  STG.E.128 desc[UR18][R14.64], R16 ;  /* 0x000000100e007986 */ /* 0x0003e6000c101d12 */
[----:B------:R-:W-:Y:S01]  /*37f0*/  SHF.L.U32 R3, R2, 0x2, RZ ;  /* 0x0000000202037819 */ /* 0x000fe200000006ff */
[----:B------:R1:W-:Y:S03]  /*3800*/  STG.E.128 desc[UR18][R12.64], R8 ;  /* 0x000000080c007986 */ /* 0x0003e6000c101d12 */
[----:B------:R-:W-:Y:S01]  /*3810*/  ISETP.GE.AND P0, PT, R3, UR14, PT ;  /* 0x0000000e03007c0c */ /* 0x000fe2000bf06270 */
[----:B------:R1:W-:-:S12]  /*3820*/  STG.E.128 desc[UR18][R24.64], R4 ;  /* 0x0000000418007986 */ /* 0x0003d8000c101d12 */
[----:B------:R-:W-:Y:S05]  /*3830*/  @!P0 BRA `(.L_x_87) ;  /* 0xfffffff400b88947 */ /* 0x000fea000383ffff */
[----:B------:R-:W-:Y:S05]  /*3840*/  BSYNC.RECONVERGENT B0 ;  /* 0x0000000000007941 */ /* 0x000fea0003800200 */
.L_x_84:
[----:B------:R-:W-:Y:S05]  /*3850*/  EXIT ;  /* 0x000000000000794d */ /* 0x000fea0003800000 */
.L_x_88:
        /* <DEDUP_REMOVED lines=10> */
.L_x_92:


//--------------------- .nv.shared.reserved.0     --------------------------
	.section	.nv.shared.reserved.0,"aw",@nobits
	.weak		__nv_reservedSMEM_offset_0_alias
	.size		__nv_reservedSMEM_offset_0_alias, 0, 64
	.other		__nv_reservedSMEM_offset_0_alias,@"STO_CUDA_RESERVED_SHARED STV_DEFAULT"
__nv_reservedSMEM_offset_0_alias:
	.zero		0
	.zero		64


//--------------------- .nv.global                --------------------------
	.section	.nv.global,"aw",@nobits
.nv.global:
	.type		_ZN51_INTERNAL_00723629_20_multi_tensor_lamb_cu_32d6279a4cuda3std3__48in_placeE,@object
	.size		_ZN51_INTERNAL_00723629_20_multi_tensor_lamb_cu_32d6279a4cuda3std3__48in_placeE,(_ZN51_INTERNAL_00723629_20_multi_tensor_lamb_cu_32d6279a4cuda3std6ranges3__45__cpo8distanceE - _ZN51_INTERNAL_00723629_20_multi_tensor_lamb_cu_32d6279a4cuda3std3__48in_placeE)
_ZN51_INTERNAL_00723629_20_multi_tensor_lamb_cu_32d6279a4cuda3std3__48in_placeE:
	.zero		1
	.type		_ZN51_INTERNAL_00723629_20_multi_tensor_lamb_cu_32d6279a4cuda3std6ranges3__45__cpo8distanceE,@object
	.size		_ZN51_INTERNAL_00723629_20_multi_tensor_lamb_cu_32d6279a4cuda3std6ranges3__45__cpo8distanceE,(_ZN51_INTERNAL_00723629_20_multi_tensor_lamb_cu_32d6279a4cuda3std3__45__cpo6cbeginE - _ZN51_INTERNAL_00723629_20_multi_tensor_lamb_cu_32d6279a4cuda3std6ranges3__45__cpo8distanceE)
_ZN51_INTERNAL_00723629_20_multi_tensor_lamb_cu_32d6279a4cuda3std6ranges3__45__cpo8distanceE:
	.zero		1
	.type		_ZN51_INTERNAL_00723629_20_multi_tensor_lamb_cu_32d6279a4cuda3std3__45__cpo6cbeginE,@object
	.size		_ZN51_INTERNAL_00723629_20_multi_tensor_lamb_cu_32d6279a4cuda3std3__45__cpo6cbeginE,(_ZN51_INTERNAL_00723629_20_multi_tensor_lamb_cu_32d6279a4cuda3std6ranges3__45__cpo7advanceE - _ZN51_INTERNAL_00723629_20_multi_tensor_lamb_cu_32d6279a4cuda3std3__45__cpo6cbeginE)
_ZN51_INTERNAL_00723629_20_multi_tensor_lamb_cu_32d6279a4cuda3std3__45__cpo6cbeginE:
	.zero		1
	.type		_ZN51_INTERNAL_00723629_20_multi_tensor_lamb_cu_32d6279a4cuda3std6ranges3__45__cpo7advanceE,@object
	.size		_ZN51_INTERNAL_00723629_20_multi_tensor_lamb_cu_32d6279a4cuda3std6ranges3__45__cpo7advanceE,(_ZN51_INTERNAL_00723629_20_multi_tensor_lamb_cu_32d6279a4cuda3std3__45__cpo7crbeginE - _ZN51_INTERNAL_00723629_20_multi_tensor_lamb_cu_32d6279a4cuda3std6ranges3__45__cpo7advanceE)
_ZN51_INTERNAL_00723629_20_multi_tensor_lamb_cu_32d6279a4cuda3std6ranges3__45__cpo7advanceE:
	.zero		1
	.type		_ZN51_INTERNAL_00723629_20_multi_tensor_lamb_cu_32d6279a4cuda3std3__45__cpo7crbeginE,@object
	.size		_ZN51_INTERNAL_00723629_20_multi_tensor_lamb_cu_32d6279a4cuda3std3__45__cpo7crbeginE,(_ZN51_INTERNAL_00723629_20_multi_tensor_lamb_cu_32d6279a4cuda3std6ranges3__45__cpo4dataE - _ZN51_INTERNAL_00723629_20_multi_tensor_lamb_cu_32d6279a4cuda3std3__45__cpo7crbeginE)
_ZN51_INTERNAL_00723629_20_multi_tensor_lamb_cu_32d6279a4cuda3std3__45__cpo7crbeginE:
	.zero		1
	.type		_ZN51_INTERNAL_00723629_20_multi_tensor_lamb_cu_32d6279a4cuda3std6ranges3__45__cpo4dataE,@object
	.size		_ZN51_INTERNAL_00723629_20_multi_tensor_lamb_cu_32d6279a4cuda3std6ranges3__45__cpo4dataE,(_ZN51_INTERNAL_00723629_20_multi_tensor_lamb_cu_32d6279a4cuda3std6ranges3__45__cpo5beginE - _ZN51_INTERNAL_00723629_20_multi_tensor_lamb_cu_32d6279a4cuda3std6ranges3__45__cpo4dataE)
_ZN51_INTERNAL_00723629_20_multi_tensor_lamb_cu_32d6279a4cuda3std6ranges3__45__cpo4dataE:
	.zero		1
	.type		_ZN51_INTERNAL_00723629_20_multi_tensor_lamb_cu_32d6279a4cuda3std6ranges3__45__cpo5beginE,@object
	.size		_ZN51_INTERNAL_00723629_20_multi_tensor_lamb_cu_32d6279a4cuda3std6ranges3__45__cpo5beginE,(_ZN51_INTERNAL_00723629_20_multi_tensor_lamb_cu_32d6279a4cuda3std3__453_GLOBAL__N__00723629_20_multi_tensor_lamb_cu_32d6279a6ignoreE - _ZN51_INTERNAL_00723629_20_multi_tensor_lamb_cu_32d6279a4cuda3std6ranges3__45__cpo5beginE)
_ZN51_INTERNAL_00723629_20_multi_tensor_lamb_cu_32d6279a4cuda3std6ranges3__45__cpo5beginE:
	.zero		1
	.type		_ZN51_INTERNAL_00723629_20_multi_tensor_lamb_cu_32d6279a4cuda3std3__453_GLOBAL__N__00723629_20_multi_tensor_lamb_cu_32d6279a6ignoreE,@object
	.size		_ZN51_INTERNAL_00723629_20_multi_tensor_lamb_cu_32d6279a4cuda3std3__453_GLOBAL__N__00723629_20_multi_tensor_lamb_cu_32d6279a6ignoreE,(_ZN51_INTERNAL_00723629_20_multi_tensor_lamb_cu_32d6279a4cuda3std6ranges3__45__cpo4sizeE - _ZN51_INTERNAL_00723629_20_multi_tensor_lamb_cu_32d6279a4cuda3std3__453_GLOBAL__N__00723629_20_multi_tensor_lamb_cu_32d6279a6ignoreE)
_ZN51_INTERNAL_00723629_20_multi_tensor_lamb_cu_32d6279a4cuda3std3__453_GLOBAL__N__00723629_20_multi_tensor_lamb_cu_32d6279a6ignoreE:
	.zero		1
	.type		_ZN51_INTERNAL_00723629_20_multi_tensor_lamb_cu_32d6279a4cuda3std6ranges3__45__cpo4sizeE,@object
	.size		_ZN51_INTERNAL_00723629_20_multi_tensor_lamb_cu_32d6279a4cuda3std6ranges3__45__cpo4sizeE,(_ZN51_INTERNAL_00723629_20_multi_tensor_lamb_cu_32d6279a4cuda3std3__45__cpo5beginE - _ZN51_INTERNAL_00723629_20_multi_tensor_lamb_cu_32d6279a4cuda3std6ranges3__45__cpo4sizeE)
_ZN51_INTERNAL_00723629_20_multi_tensor_lamb_cu_32d6279a4cuda3std6ranges3__45__cpo4sizeE:
	.zero		1
	.type		_ZN51_INTERNAL_00723629_20_multi_tensor_lamb_cu_32d6279a4cuda3std3__45__cpo5beginE,@object
	.size		_ZN51_INTERNAL_00723629_20_multi_tensor_lamb_cu_32d6279a4cuda3std3__45__cpo5beginE,(_ZN51_INTERNAL_00723629_20_multi_tensor_lamb_cu_32d6279a4cuda3std6ranges3__45__cpo6cbeginE - _ZN51_INTERNAL_00723629_20_multi_tensor_lamb_cu_32d6279a4cuda3std3__45__cpo5beginE)
_ZN51_INTERNAL_00723629_20_multi_tensor_lamb_cu_32d6279a4cuda3std3__45__cpo5beginE:
	.zero		1
	.type		_ZN51_INTERNAL_00723629_20_multi_tensor_lamb_cu_32d6279a4cuda3std6ranges3__45__cpo6cbeginE,@object
	.size		_ZN51_INTERNAL_00723629_20_multi_tensor_lamb_cu_32d6279a4cuda3std6ranges3__45__cpo6cbeginE,(_ZN51_INTERNAL_00723629_20_multi_tensor_lamb_cu_32d6279a4cuda3std3__45__cpo6rbeginE - _ZN51_INTERNAL_00723629_20_multi_tensor_lamb_cu_32d6279a4cuda3std6ranges3__45__cpo6cbeginE)
_ZN51_INTERNAL_00723629_20_multi_tensor_lamb_cu_32d6279a4cuda3std6ranges3__45__cpo6cbeginE:
	.zero		1
	.type		_ZN51_INTERNAL_00723629_20_multi_tensor_lamb_cu_32d6279a4cuda3std3__45__cpo6rbeginE,@object
	.size		_ZN51_INTERNAL_00723629_20_multi_tensor_lamb_cu_32d6279a4cuda3std3__45__cpo6rbeginE,(_ZN51_INTERNAL_00723629_20_multi_tensor_lamb_cu_32d6279a4cuda3std6ranges3__45__cpo4nextE - _ZN51_INTERNAL_00723629_20_multi_tensor_lamb_cu_32d6279a4cuda3std3__45__cpo6rbeginE)
_ZN51_INTERNAL_00723629_20_multi_tensor_lamb_cu_32d6279a4cuda3std3__45__cpo6rbeginE:
	.zero		1
	.type		_ZN51_INTERNAL_00723629_20_multi_tensor_lamb_cu_32d6279a4cuda3std6ranges3__45__cpo4nextE,@object
	.size		_ZN51_INTERNAL_00723629_20_multi_tensor_lamb_cu_32d6279a4cuda3std6ranges3__45__cpo4nextE,(_ZN51_INTERNAL_00723629_20_multi_tensor_lamb_cu_32d6279a4cuda3std6ranges3__45__cpo4swapE - _ZN51_INTERNAL_00723629_20_multi_tensor_lamb_cu_32d6279a4cuda3std6ranges3__45__cpo4nextE)
_ZN51_INTERNAL_00723629_20_multi_tensor_lamb_cu_32d6279a4cuda3std6ranges3__45__cpo4nextE:
	.zero		1
	.type		_ZN51_INTERNAL_00723629_20_multi_tensor_lamb_cu_32d6279a4cuda3std6ranges3__45__cpo4swapE,@object
	.size		_ZN51_INTERNAL_00723629_20_multi_tensor_lamb_cu_32d6279a4cuda3std6ranges3__45__cpo4swapE,(_ZN51_INTERNAL_00723629_20_multi_tensor_lamb_cu_32d6279a4cuda3std3__420unreachable_sentinelE - _ZN51_INTERNAL_00723629_20_multi_tensor_lamb_cu_32d6279a4cuda3std6ranges3__45__cpo4swapE)
_ZN51_INTERNAL_00723629_20_multi_tensor_lamb_cu_32d6279a4cuda3std6ranges3__45__cpo4swapE:
	.zero		1
	.type		_ZN51_INTERNAL_00723629_20_multi_tensor_lamb_cu_32d6279a4cuda3std3__420unreachable_sentinelE,@object
	.size		_ZN51_INTERNAL_00723629_20_multi_tensor_lamb_cu_32d6279a4cuda3std3__420unreachable_sentinelE,(_ZN51_INTERNAL_00723629_20_multi_tensor_lamb_cu_32d6279a6thrust24THRUST_300001_SM_1030_NS6system6detail10sequential3seqE - _ZN51_INTERNAL_00723629_20_multi_tensor_lamb_cu_32d6279a4cuda3std3__420unreachable_sentinelE)
_ZN51_INTERNAL_00723629_20_multi_tensor_lamb_cu_32d6279a4cuda3std3__420unreachable_sentinelE:
	.zero		1
	.type		_ZN51_INTERNAL_00723629_20_multi_tensor_lamb_cu_32d6279a6thrust24THRUST_300001_SM_1030_NS6system6detail10sequential3seqE,@object
	.size		_ZN51_INTERNAL_00723629_20_multi_tensor_lamb_cu_32d6279a6thrust24THRUST_300001_SM_1030_NS6system6detail10sequential3seqE,(_ZN51_INTERNAL_00723629_20_multi_tensor_lamb_cu_32d6279a4cuda3std3__45__cpo4cendE - _ZN51_INTERNAL_00723629_20_multi_tensor_lamb_cu_32d6279a6thrust24THRUST_300001_SM_1030_NS6system6detail10sequential3seqE)
_ZN51_INTERNAL_00723629_20_multi_tensor_lamb_cu_32d6279a6thrust24THRUST_300001_SM_1030_NS6system6detail10sequential3seqE:
	.zero		1
	.type		_ZN51_INTERNAL_00723629_20_multi_tensor_lamb_cu_32d6279a4cuda3std3__45__cpo4cendE,@object
	.size		_ZN51_INTERNAL_00723629_20_multi_tensor_lamb_cu_32d6279a4cuda3std3__45__cpo4cendE,(_ZN51_INTERNAL_00723629_20_multi_tensor_lamb_cu_32d6279a4cuda3std6ranges3__45__cpo9iter_swapE - _ZN51_INTERNAL_00723629_20_multi_tensor_lamb_cu_32d6279a4cuda3std3__45__cpo4cendE)
_ZN51_INTERNAL_00723629_20_multi_tensor_lamb_cu_32d6279a4cuda3std3__45__cpo4cendE:
	.zero		1
	.type		_ZN51_INTERNAL_00723629_20_multi_tensor_lamb_cu_32d6279a4cuda3std6ranges3__45__cpo9iter_swapE,@object
	.size		_ZN51_INTERNAL_00723629_20_multi_tensor_lamb_cu_32d6279a4cuda3std6ranges3__45__cpo9iter_swapE,(_ZN51_INTERNAL_00723629_20_multi_tensor_lamb_cu_32d6279a4cuda3std3__45__cpo5crendE - _ZN51_INTERNAL_00723629_20_multi_tensor_lamb_cu_32d6279a4cuda3std6ranges3__45__cpo9iter_swapE)
_ZN51_INTERNAL_00723629_20_multi_tensor_lamb_cu_32d6279a4cuda3std6ranges3__45__cpo9iter_swapE:
	.zero		1
	.type		_ZN51_INTERNAL_00723629_20_multi_tensor_lamb_cu_32d6279a4cuda3std3__45__cpo5crendE,@object
	.size		_ZN51_INTERNAL_00723629_20_multi_tensor_lamb_cu_32d6279a4cuda3std3__45__cpo5crendE,(_ZN51_INTERNAL_00723629_20_multi_tensor_lamb_cu_32d6279a4cuda3std6ranges3__45__cpo5cdataE - _ZN51_INTERNAL_00723629_20_multi_tensor_lamb_cu_32d6279a4cuda3std3__45__cpo5crendE)
_ZN51_INTERNAL_00723629_20_multi_tensor_lamb_cu_32d6279a4cuda3std3__45__cpo5crendE:
	.zero		1
	.type		_ZN51_INTERNAL_00723629_20_multi_tensor_lamb_cu_32d6279a4cuda3std6ranges3__45__cpo5cdataE,@object
	.size		_ZN51_INTERNAL_00723629_20_multi_tensor_lamb_cu_32d6279a4cuda3std6ranges3__45__cpo5cdataE,(_ZN51_INTERNAL_00723629_20_multi_tensor_lamb_cu_32d6279a4cuda3std6ranges3__45__cpo3endE - _ZN51_INTERNAL_00723629_20_multi_tensor_lamb_cu_32d6279a4cuda3std6ranges3__45__cpo5cdataE)
_ZN51_INTERNAL_00723629_20_multi_tensor_lamb_cu_32d6279a4cuda3std6ranges3__45__cpo5cdataE:
	.zero		1
	.type		_ZN51_INTERNAL_00723629_20_multi_tensor_lamb_cu_32d6279a4cuda3std6ranges3__45__cpo3endE,@object
	.size		_ZN51_INTERNAL_00723629_20_multi_tensor_lamb_cu_32d6279a4cuda3std6ranges3__45__cpo3endE,(_ZN51_INTERNAL_00723629_20_multi_tensor_lamb_cu_32d6279a4cuda3std3__419piecewise_constructE - _ZN51_INTERNAL_00723629_20_multi_tensor_lamb_cu_32d6279a4cuda3std6ranges3__45__cpo3endE)
_ZN51_INTERNAL_00723629_20_multi_tensor_lamb_cu_32d6279a4cuda3std6ranges3__45__cpo3endE:
	.zero		1
	.type		_ZN51_INTERNAL_00723629_20_multi_tensor_lamb_cu_32d6279a4cuda3std3__419piecewise_constructE,@object
	.size		_ZN51_INTERNAL_00723629_20_multi_tensor_lamb_cu_32d6279a4cuda3std3__419piecewise_constructE,(_ZN51_INTERNAL_00723629_20_multi_tensor_lamb_cu_32d6279a4cuda3std6ranges3__45__cpo5ssizeE - _ZN51_INTERNAL_00723629_20_multi_tensor_lamb_cu_32d6279a4cuda3std3__419piecewise_constructE)
_ZN51_INTERNAL_00723629_20_multi_tensor_lamb_cu_32d6279a4cuda3std3__419piecewise_constructE:
	.zero		1
	.type		_ZN51_INTERNAL_00723629_20_multi_tensor_lamb_cu_32d6279a4cuda3std6ranges3__45__cpo5ssizeE,@object
	.size		_ZN51_INTERNAL_00723629_20_multi_tensor_lamb_cu_32d6279a4cuda3std6ranges3__45__cpo5ssizeE,(_ZN51_INTERNAL_00723629_20_multi_tensor_lamb_cu_32d6279a4cuda3std3__45__cpo3endE - _ZN51_INTERNAL_00723629_20_multi_tensor_lamb_cu_32d6279a4cuda3std6ranges3__45__cpo5ssizeE)
_ZN51_INTERNAL_00723629_20_multi_tensor_lamb_cu_32d6279a4cuda3std6ranges3__45__cpo5ssizeE:
	.zero		1
	.type		_ZN51_INTERNAL_00723629_20_multi_tensor_lamb_cu_32d6279a4cuda3std3__45__cpo3endE,@object
	.size		_ZN51_INTERNAL_00723629_20_multi_tensor_lamb_cu_32d6279a4cuda3std3__45__cpo3endE,(_ZN51_INTERNAL_00723629_20_multi_tensor_lamb_cu_32d6279a4cuda3std6ranges3__45__cpo4cendE - _ZN51_INTERNAL_00723629_20_multi_tensor_lamb_cu_32d6279a4cuda3std3__45__cpo3endE)
_ZN51_INTERNAL_00723629_20_multi_tensor_lamb_cu_32d6279a4cuda3std3__45__cpo3endE:
	.zero		1
	.type		_ZN51_INTERNAL_00723629_20_multi_tensor_lamb_cu_32d6279a4cuda3std6ranges3__45__cpo4cendE,@object
	.size		_ZN51_INTERNAL_00723629_20_multi_tensor_lamb_cu_32d6279a4cuda3std6ranges3__45__cpo4cendE,(_ZN51_INTERNAL_00723629_20_multi_tensor_lamb_cu_32d6279a4cuda3std3__45__cpo4rendE - _ZN51_INTERNAL_00723629_20_multi_tensor_lamb_cu_32d6279a4cuda3std6ranges3__45__cpo4cendE)
_ZN51_INTERNAL_00723629_20_multi_tensor_lamb_cu_32d6279a4cuda3std6ranges3__45__cpo4cendE:
	.zero		1
	.type		_ZN51_INTERNAL_00723629_20_multi_tensor_lamb_cu_32d6279a4cuda3std3__45__cpo4rendE,@object
	.size		_ZN51_INTERNAL_00723629_20_multi_tensor_lamb_cu_32d6279a4cuda3std3__45__cpo4rendE,(_ZN51_INTERNAL_00723629_20_multi_tensor_lamb_cu_32d6279a4cuda3std6ranges3__45__cpo4prevE - _ZN51_INTERNAL_00723629_20_multi_tensor_lamb_cu_32d6279a4cuda3std3__45__cpo4rendE)
_ZN51_INTERNAL_00723629_20_multi_tensor_lamb_cu_32d6279a4cuda3std3__45__cpo4rendE:
	.zero		1
	.type		_ZN51_INTERNAL_00723629_20_multi_tensor_lamb_cu_32d6279a4cuda3std6ranges3__45__cpo4prevE,@object
	.size		_ZN51_INTERNAL_00723629_20_multi_tensor_lamb_cu_32d6279a4cuda3std6ranges3__45__cpo4prevE,(_ZN51_INTERNAL_00723629_20_multi_tensor_lamb_cu_32d6279a4cuda3std6ranges3__45__cpo9iter_moveE - _ZN51_INTERNAL_00723629_20_multi_tensor_lamb_cu_32d6279a4cuda3std6ranges3__45__cpo4prevE)
_ZN51_INTERNAL_00723629_20_multi_tensor_lamb_cu_32d6279a4cuda3std6ranges3__45__cpo4prevE:
	.zero		1
	.type		_ZN51_INTERNAL_00723629_20_multi_tensor_lamb_cu_32d6279a4cuda3std6ranges3__45__cpo9iter_moveE,@object
	.size		_ZN51_INTERNAL_00723629_20_multi_tensor_lamb_cu_32d6279a4cuda3std6ranges3__45__cpo9iter_moveE,(.L_13 - _ZN51_INTERNAL_00723629_20_multi_tensor_lamb_cu_32d6279a4cuda3std6ranges3__45__cpo9iter_moveE)
_ZN51_INTERNAL_00723629_20_multi_tensor_lamb_cu_32d6279a4cuda3std6ranges3__45__cpo9iter_moveE:
	.zero		1
.L_13:


//--------------------- .nv.constant0._Z25multi_tensor_apply_kernelI18TensorListMetadataILi2EE17LAMBStage2FunctorIN3c104HalfEEJPfS6_ffbEEvlPViT_T0_DpT1_ --------------------------
	.section	.nv.constant0._Z25multi_tensor_apply_kernelI18TensorListMetadataILi2EE17LAMBStage2FunctorIN3c104HalfEEJPfS6_ffbEEvlPViT_T0_DpT1_,"a",@progbits
	.sectionflags	@""
	.align	4
.nv.constant0._Z25multi_tensor_apply_kernelI18TensorListMetadataILi2EE17LAMBStage2FunctorIN3c104HalfEEJPfS6_ffbEEvlPViT_T0_DpT1_:
	.zero		4089


//--------------------- .nv.constant0._Z25multi_tensor_apply_kernelI18TensorListMetadataILi2EE17LAMBStage2FunctorIfEJPfS4_ffbEEvlPViT_T0_DpT1_ --------------------------
	.section	.nv.constant0._Z25multi_tensor_apply_kernelI18TensorListMetadataILi2EE17LAMBStage2FunctorIfEJPfS4_ffbEEvlPViT_T0_DpT1_,"a",@progbits
	.sectionflags	@""
	.align	4
.nv.constant0._Z25multi_tensor_apply_kernelI18TensorListMetadataILi2EE17LAMBStage2FunctorIfEJPfS4_ffbEEvlPViT_T0_DpT1_:
	.zero		4089


//--------------------- .nv.constant0._Z25multi_tensor_apply_kernelI18TensorListMetadataILi4EE17LAMBStage1FunctorIN3c104HalfEEJffffff10adamMode_tfPffEEvlPViT_T0_DpT1_ --------------------------
	.section	.nv.constant0._Z25multi_tensor_apply_kernelI18TensorListMetadataILi4EE17LAMBStage1FunctorIN3c104HalfEEJffffff10adamMode_tfPffEEvlPViT_T0_DpT1_,"a",@progbits
	.sectionflags	@""
	.align	4
.nv.constant0._Z25multi_tensor_apply_kernelI18TensorListMetadataILi4EE17LAMBStage1FunctorIN3c104HalfEEJffffff10adamMode_tfPffEEvlPViT_T0_DpT1_:
	.zero		4012


//--------------------- .nv.constant0._Z25multi_tensor_apply_kernelI18TensorListMetadataILi4EE17LAMBStage1FunctorIfEJffffff10adamMode_tfPffEEvlPViT_T0_DpT1_ --------------------------
	.section	.nv.constant0._Z25multi_tensor_apply_kernelI18TensorListMetadataILi4EE17LAMBStage1FunctorIfEJffffff10adamMode_tfPffEEvlPViT_T0_DpT1_,"a",@progbits
	.sectionflags	@""
	.align	4
.nv.constant0._Z25multi_tensor_apply_kernelI18TensorListMetadataILi4EE17LAMBStage1FunctorIfEJffffff10adamMode_tfPffEEvlPViT_T0_DpT1_:
	.zero		4012


//--------------------- SYMBOLS --------------------------

	.type		.nv.reservedSmem.offset0,@object
	.size		.nv.reservedSmem.offset0,0x4
